// auto-generated by cutlass_sweep.gemm — config: {"arch": "sm_100", "cluster_m": 4, "cluster_n": 2, "dtype": "fp32", "dtype_b": "fp32", "layout": "nt", "stages": 0, "tile_k": 64, "tile_m": 64, "tile_n": 64}
#include "cutlass/cutlass.h"
#include "cutlass/gemm/collective/collective_builder.hpp"
#include "cutlass/gemm/device/gemm_universal_adapter.h"
#include "cutlass/gemm/kernel/gemm_universal.hpp"
#include "cutlass/epilogue/collective/collective_builder.hpp"

using ElemA = float;
using ElemB = float;
using ElemCD = float;
using Acc  = float;
using TileShape    = cute::Shape<cute::_64, cute::_64, cute::_64>;
using ClusterShape = cute::Shape<cute::_4, cute::_2, cute::_1>;

using CollectiveEpilogue = typename cutlass::epilogue::collective::CollectiveBuilder<
    cutlass::arch::Sm100, cutlass::arch::OpClassTensorOp,
    TileShape, ClusterShape,
    cutlass::epilogue::collective::EpilogueTileAuto,
    Acc, Acc,
    ElemCD, cutlass::layout::RowMajor, 128 / cutlass::sizeof_bits<ElemCD>::value,
    ElemCD, cutlass::layout::RowMajor, 128 / cutlass::sizeof_bits<ElemCD>::value,
    cutlass::epilogue::collective::EpilogueScheduleAuto
  >::CollectiveOp;

using CollectiveMainloop = typename cutlass::gemm::collective::CollectiveBuilder<
    cutlass::arch::Sm100, cutlass::arch::OpClassTensorOp,
    ElemA, cutlass::layout::RowMajor, 128 / cutlass::sizeof_bits<ElemA>::value,
    ElemB, cutlass::layout::ColumnMajor, 128 / cutlass::sizeof_bits<ElemB>::value,
    Acc,
    TileShape, ClusterShape,
    cutlass::gemm::collective::StageCountAutoCarveout<static_cast<int>(sizeof(typename CollectiveEpilogue::SharedStorage))>,
    cutlass::gemm::collective::KernelScheduleAuto
  >::CollectiveOp;

using GemmKernel = cutlass::gemm::kernel::GemmUniversal<
    cute::Shape<int,int,int,int>,
    CollectiveMainloop,
    CollectiveEpilogue
>;
using Gemm = cutlass::gemm::device::GemmUniversalAdapter<GemmKernel>;

// Force the device kernel symbol into the cubin without needing a host main.
auto* _anchor = &cutlass::device_kernel<GemmKernel>;


// ===== COMPILED SASS (sm_100a) =====

	.target	sm_100a

	.elftype	@"ET_EXEC"


//--------------------- .note.nv.tkinfo           --------------------------
	.section	.note.nv.tkinfo,"",@"SHT_NOTE"
	.sectionflags	@"SHF_NOTE_NV_TKINFO"
	.tkinfo
        /*0018*/ 	.word	0x00000002
        /*0030*/ 	.string	""
        /*0030*/ 	.string	"ptxas"
        /*0030*/ 	.string	"Cuda compilation tools, release 13.0, V13.0.88"
        /*0030*/ 	.string	"Build cuda_13.0.r13.0/compiler.36424714_0"
        /*0030*/ 	.string	"-arch sm_100a -m 64 "



//--------------------- .note.nv.cuinfo           --------------------------
	.section	.note.nv.cuinfo,"",@"SHT_NOTE"
	.sectionflags	@"SHF_NOTE_NV_CUINFO"
        /*0018*/ 	.short	0x0002
        /*001a*/ 	.short	0x0064
        /*001c*/ 	.short	0x0082
	.zero		2


//--------------------- .nv.info                  --------------------------
	.section	.nv.info,"",@"SHT_CUDA_INFO"
	.align	4


	//----- nvinfo : EIATTR_REGCOUNT
	.align		4
        /*0000*/ 	.byte	0x04, 0x2f
        /*0002*/ 	.short	(.L_19 - .L_18)
	.align		4
.L_18:
        /*0004*/ 	.word	index@(_ZN7cutlass13device_kernelINS_4gemm6kernel13GemmUniversalIN4cute5tupleIJiiiiEEENS1_10collective13CollectiveMmaINS1_35MainloopSm100TmaUmmaWarpSpecializedILi6ELi2ELi4ENS5_IJNS4_1CILi4EEENSA_ILi2EEENSA_ILi1EEEEEEEENS5_IJNSA_ILi64EEESG_SG_EEEfNS5_IJlSD_lEEEfSI_NS4_8TiledMMAINS4_8MMA_AtomIJNS4_17SM100_MMA_TF32_SSINS_10tfloat32_tESM_fLi64ELi64ELNS4_4UMMA5MajorE0ELSO_0ELNSN_7ScaleInE0ELSP_0EEEEEENS4_6LayoutINS5_IJSD_SD_SD_EEENS5_IJNSA_ILi0EEESU_SU_EEEEENS5_IJNS4_10UnderscoreESX_SX_EEEEENS4_23SM90_TMA_LOAD_MULTICASTENS4_14ComposedLayoutINS4_7SwizzleILi3ELi4ELi3EEENS4_18smem_ptr_flag_bitsILi32EEENSS_INS5_IJNSA_ILi8EEENSA_ILi32EEEEEENS5_IJS17_SD_EEEEEEEvNS4_8identityES10_S1B_vS1C_EENS_8epilogue10collective18CollectiveEpilogueINS1E_23Sm100TmaWarpSpecializedILi3ELi2ELi16ELb1ELb0EEEJSH_NS5_IJNSS_ISG_SD_EENSS_IS17_SD_EEEEEfSI_fSI_NS1E_6fusion15FusionCallbacksIS1I_NS1M_17LinearCombinationIffffLNS_15FloatRoundStyleE2EEESH_S1L_JEEENS4_5SM1004TMEM4LOAD26SM100_TMEM_LOAD_16dp128b8xENS4_13SM90_TMA_LOADES1B_NS4_17SM75_U32x4_LDSM_NENS4_14SM90_TMA_STOREES1B_NS4_17SM90_U32x4_STSM_NENS4_39AutoVectorizingCopyWithAssumedAlignmentILi128EEEEEEvvEEEEvNT_6ParamsE)
        /*0008*/ 	.word	0x0000004f


	//----- nvinfo : EIATTR_FRAME_SIZE
	.align		4
.L_19:
        /*000c*/ 	.byte	0x04, 0x11
        /*000e*/ 	.short	(.L_21 - .L_20)
	.align		4
.L_20:
        /*0010*/ 	.word	index@($__internal_2_$__cuda_sm10x_tcgen05_guardrail_trap_unallocated_columns_being_dealloced)
        /*0014*/ 	.word	0x00000000


	//----- nvinfo : EIATTR_FRAME_SIZE
	.align		4
.L_21:
        /*0018*/ 	.byte	0x04, 0x11
        /*001a*/ 	.short	(.L_23 - .L_22)
	.align		4
.L_22:
        /*001c*/ 	.word	index@($__internal_1_$__cuda_sm10x_tcgen05_guardrail_trap_phase_invalid_during_alloc)
        /*0020*/ 	.word	0x00000000


	//----- nvinfo : EIATTR_FRAME_SIZE
	.align		4
.L_23:
        /*0024*/ 	.byte	0x04, 0x11
        /*0026*/ 	.short	(.L_25 - .L_24)
	.align		4
.L_24:
        /*0028*/ 	.word	index@($__internal_0_$__cuda_sm10x_tcgen05_guardrail_trap_col_being_dealloced_not_returned_by_alloc)
        /*002c*/ 	.word	0x00000000


	//----- nvinfo : EIATTR_FRAME_SIZE
	.align		4
.L_25:
        /*0030*/ 	.byte	0x04, 0x11
        /*0032*/ 	.short	(.L_27 - .L_26)
	.align		4
.L_26:
        /*0034*/ 	.word	index@(_ZN7cutlass13device_kernelINS_4gemm6kernel13GemmUniversalIN4cute5tupleIJiiiiEEENS1_10collective13CollectiveMmaINS1_35MainloopSm100TmaUmmaWarpSpecializedILi6ELi2ELi4ENS5_IJNS4_1CILi4EEENSA_ILi2EEENSA_ILi1EEEEEEEENS5_IJNSA_ILi64EEESG_SG_EEEfNS5_IJlSD_lEEEfSI_NS4_8TiledMMAINS4_8MMA_AtomIJNS4_17SM100_MMA_TF32_SSINS_10tfloat32_tESM_fLi64ELi64ELNS4_4UMMA5MajorE0ELSO_0ELNSN_7ScaleInE0ELSP_0EEEEEENS4_6LayoutINS5_IJSD_SD_SD_EEENS5_IJNSA_ILi0EEESU_SU_EEEEENS5_IJNS4_10UnderscoreESX_SX_EEEEENS4_23SM90_TMA_LOAD_MULTICASTENS4_14ComposedLayoutINS4_7SwizzleILi3ELi4ELi3EEENS4_18smem_ptr_flag_bitsILi32EEENSS_INS5_IJNSA_ILi8EEENSA_ILi32EEEEEENS5_IJS17_SD_EEEEEEEvNS4_8identityES10_S1B_vS1C_EENS_8epilogue10collective18CollectiveEpilogueINS1E_23Sm100TmaWarpSpecializedILi3ELi2ELi16ELb1ELb0EEEJSH_NS5_IJNSS_ISG_SD_EENSS_IS17_SD_EEEEEfSI_fSI_NS1E_6fusion15FusionCallbacksIS1I_NS1M_17LinearCombinationIffffLNS_15FloatRoundStyleE2EEESH_S1L_JEEENS4_5SM1004TMEM4LOAD26SM100_TMEM_LOAD_16dp128b8xENS4_13SM90_TMA_LOADES1B_NS4_17SM75_U32x4_LDSM_NENS4_14SM90_TMA_STOREES1B_NS4_17SM90_U32x4_STSM_NENS4_39AutoVectorizingCopyWithAssumedAlignmentILi128EEEEEEvvEEEEvNT_6ParamsE)
        /*0038*/ 	.word	0x00000000


	//----- nvinfo : EIATTR_MIN_STACK_SIZE
	.align		4
.L_27:
        /*003c*/ 	.byte	0x04, 0x12
        /*003e*/ 	.short	(.L_29 - .L_28)
	.align		4
.L_28:
        /*0040*/ 	.word	index@(_ZN7cutlass13device_kernelINS_4gemm6kernel13GemmUniversalIN4cute5tupleIJiiiiEEENS1_10collective13CollectiveMmaINS1_35MainloopSm100TmaUmmaWarpSpecializedILi6ELi2ELi4ENS5_IJNS4_1CILi4EEENSA_ILi2EEENSA_ILi1EEEEEEEENS5_IJNSA_ILi64EEESG_SG_EEEfNS5_IJlSD_lEEEfSI_NS4_8TiledMMAINS4_8MMA_AtomIJNS4_17SM100_MMA_TF32_SSINS_10tfloat32_tESM_fLi64ELi64ELNS4_4UMMA5MajorE0ELSO_0ELNSN_7ScaleInE0ELSP_0EEEEEENS4_6LayoutINS5_IJSD_SD_SD_EEENS5_IJNSA_ILi0EEESU_SU_EEEEENS5_IJNS4_10UnderscoreESX_SX_EEEEENS4_23SM90_TMA_LOAD_MULTICASTENS4_14ComposedLayoutINS4_7SwizzleILi3ELi4ELi3EEENS4_18smem_ptr_flag_bitsILi32EEENSS_INS5_IJNSA_ILi8EEENSA_ILi32EEEEEENS5_IJS17_SD_EEEEEEEvNS4_8identityES10_S1B_vS1C_EENS_8epilogue10collective18CollectiveEpilogueINS1E_23Sm100TmaWarpSpecializedILi3ELi2ELi16ELb1ELb0EEEJSH_NS5_IJNSS_ISG_SD_EENSS_IS17_SD_EEEEEfSI_fSI_NS1E_6fusion15FusionCallbacksIS1I_NS1M_17LinearCombinationIffffLNS_15FloatRoundStyleE2EEESH_S1L_JEEENS4_5SM1004TMEM4LOAD26SM100_TMEM_LOAD_16dp128b8xENS4_13SM90_TMA_LOADES1B_NS4_17SM75_U32x4_LDSM_NENS4_14SM90_TMA_STOREES1B_NS4_17SM90_U32x4_STSM_NENS4_39AutoVectorizingCopyWithAssumedAlignmentILi128EEEEEEvvEEEEvNT_6ParamsE)
        /*0044*/ 	.word	0x00000000
.L_29:


//--------------------- .nv.compat                --------------------------
	.section	.nv.compat,"",@"SHT_CUDA_COMPAT_INFO"
	.align	4
        /*0000*/ 	.byte	0x02, 0x09, 0x01, 0x00, 0x02, 0x02, 0x02, 0x00, 0x02, 0x05, 0x05, 0x00, 0x03, 0x07, 0x01, 0x01
        /*0010*/ 	.byte	0x02, 0x03, 0x01, 0x00, 0x02, 0x06, 0x01, 0x00, 0x04, 0x0b, 0x08, 0x00, 0x09, 0x00, 0x00, 0x00
        /*0020*/ 	.byte	0x00, 0x00, 0x00, 0x00


//--------------------- .nv.info._ZN7cutlass13device_kernelINS_4gemm6kernel13GemmUniversalIN4cute5tupleIJiiiiEEENS1_10collective13CollectiveMmaINS1_35MainloopSm100TmaUmmaWarpSpecializedILi6ELi2ELi4ENS5_IJNS4_1CILi4EEENSA_ILi2EEENSA_ILi1EEEEEEEENS5_IJNSA_ILi64EEESG_SG_EEEfNS5_IJlSD_lEEEfSI_NS4_8TiledMMAINS4_8MMA_AtomIJNS4_17SM100_MMA_TF32_SSINS_10tfloat32_tESM_fLi64ELi64ELNS4_4UMMA5MajorE0ELSO_0ELNSN_7ScaleInE0ELSP_0EEEEEENS4_6LayoutINS5_IJSD_SD_SD_EEENS5_IJNSA_ILi0EEESU_SU_EEEEENS5_IJNS4_10UnderscoreESX_SX_EEEEENS4_23SM90_TMA_LOAD_MULTICASTENS4_14ComposedLayoutINS4_7SwizzleILi3ELi4ELi3EEENS4_18smem_ptr_flag_bitsILi32EEENSS_INS5_IJNSA_ILi8EEENSA_ILi32EEEEEENS5_IJS17_SD_EEEEEEEvNS4_8identityES10_S1B_vS1C_EENS_8epilogue10collective18CollectiveEpilogueINS1E_23Sm100TmaWarpSpecializedILi3ELi2ELi16ELb1ELb0EEEJSH_NS5_IJNSS_ISG_SD_EENSS_IS17_SD_EEEEEfSI_fSI_NS1E_6fusion15FusionCallbacksIS1I_NS1M_17LinearCombinationIffffLNS_15FloatRoundStyleE2EEESH_S1L_JEEENS4_5SM1004TMEM4LOAD26SM100_TMEM_LOAD_16dp128b8xENS4_13SM90_TMA_LOADES1B_NS4_17SM75_U32x4_LDSM_NENS4_14SM90_TMA_STOREES1B_NS4_17SM90_U32x4_STSM_NENS4_39AutoVectorizingCopyWithAssumedAlignmentILi128EEEEEEvvEEEEvNT_6ParamsE --------------------------
	.section	.nv.info._ZN7cutlass13device_kernelINS_4gemm6kernel13GemmUniversalIN4cute5tupleIJiiiiEEENS1_10collective13CollectiveMmaINS1_35MainloopSm100TmaUmmaWarpSpecializedILi6ELi2ELi4ENS5_IJNS4_1CILi4EEENSA_ILi2EEENSA_ILi1EEEEEEEENS5_IJNSA_ILi64EEESG_SG_EEEfNS5_IJlSD_lEEEfSI_NS4_8TiledMMAINS4_8MMA_AtomIJNS4_17SM100_MMA_TF32_SSINS_10tfloat32_tESM_fLi64ELi64ELNS4_4UMMA5MajorE0ELSO_0ELNSN_7ScaleInE0ELSP_0EEEEEENS4_6LayoutINS5_IJSD_SD_SD_EEENS5_IJNSA_ILi0EEESU_SU_EEEEENS5_IJNS4_10UnderscoreESX_SX_EEEEENS4_23SM90_TMA_LOAD_MULTICASTENS4_14ComposedLayoutINS4_7SwizzleILi3ELi4ELi3EEENS4_18smem_ptr_flag_bitsILi32EEENSS_INS5_IJNSA_ILi8EEENSA_ILi32EEEEEENS5_IJS17_SD_EEEEEEEvNS4_8identityES10_S1B_vS1C_EENS_8epilogue10collective18CollectiveEpilogueINS1E_23Sm100TmaWarpSpecializedILi3ELi2ELi16ELb1ELb0EEEJSH_NS5_IJNSS_ISG_SD_EENSS_IS17_SD_EEEEEfSI_fSI_NS1E_6fusion15FusionCallbacksIS1I_NS1M_17LinearCombinationIffffLNS_15FloatRoundStyleE2EEESH_S1L_JEEENS4_5SM1004TMEM4LOAD26SM100_TMEM_LOAD_16dp128b8xENS4_13SM90_TMA_LOADES1B_NS4_17SM75_U32x4_LDSM_NENS4_14SM90_TMA_STOREES1B_NS4_17SM90_U32x4_STSM_NENS4_39AutoVectorizingCopyWithAssumedAlignmentILi128EEEEEEvvEEEEvNT_6ParamsE,"",@"SHT_CUDA_INFO"
	.sectionflags	@""
	.align	4


	//----- nvinfo : EIATTR_CUDA_API_VERSION
	.align		4
        /*0000*/ 	.byte	0x04, 0x37
        /*0002*/ 	.short	(.L_31 - .L_30)
.L_30:
        /*0004*/ 	.word	0x00000082


	//----- nvinfo : EIATTR_KPARAM_INFO
	.align		4
.L_31:
        /*0008*/ 	.byte	0x04, 0x17
        /*000a*/ 	.short	(.L_33 - .L_32)
.L_32:
        /*000c*/ 	.word	0x00000000
        /*0010*/ 	.short	0x0000
        /*0012*/ 	.short	0x0000
        /*0014*/ 	.byte	0x00, 0xf0, 0x01, 0x20


	//----- nvinfo : EIATTR_AT_ENTRY_FRAGMENTS
	.align		4
.L_33:
        /*0018*/ 	.byte	0x04, 0x4f
        /*001a*/ 	.short	(.L_35 - .L_34)


	//   ....[0]....
.L_34:
        /*001c*/ 	.word	0x00000006


	//----- nvinfo : EIATTR_RESERVED_SMEM_USED
	.align		4
.L_35:
        /*0020*/ 	.byte	0x01, 0x41
	.zero		2


	//----- nvinfo : EIATTR_SPARSE_MMA_MASK
	.align		4
        /*0024*/ 	.byte	0x03, 0x50
        /*0026*/ 	.short	0x0000


	//----- nvinfo : EIATTR_TCGEN05_1CTA_USED
	.align		4
        /*0028*/ 	.byte	0x01, 0x51
	.zero		2


	//----- nvinfo : EIATTR_MAXREG_COUNT
	.align		4
        /*002c*/ 	.byte	0x03, 0x1b
        /*002e*/ 	.short	0x00ff


	//----- nvinfo : EIATTR_NUM_BARRIERS
	.align		4
        /*0030*/ 	.byte	0x02, 0x4c
        /*0032*/ 	.byte	0x07
	.zero		1


	//----- nvinfo : EIATTR_EXTERNS
	.align		4
        /*0034*/ 	.byte	0x04, 0x0f
        /*0036*/ 	.short	(.L_37 - .L_36)


	//   ....[0]....
	.align		4
.L_36:
        /*0038*/ 	.word	index@(__assertfail)


	//----- nvinfo : EIATTR_MERCURY_ISA_VERSION
	.align		4
.L_37:
        /*003c*/ 	.byte	0x03, 0x5f
        /*003e*/ 	.short	0x0101


	//----- nvinfo : EIATTR_INT_WARP_WIDE_INSTR_OFFSETS
	.align		4
        /*0040*/ 	.byte	0x04, 0x31
        /*0042*/ 	.short	(.L_39 - .L_38)


	//   ....[0]....
.L_38:
        /*0044*/ 	.word	0x00004490


	//   ....[1]....
        /*0048*/ 	.word	0x000044c0


	//   ....[2]....
        /*004c*/ 	.word	0x000044e0


	//   ....[3]....
        /*0050*/ 	.word	0x000050b0


	//   ....[4]....
        /*0054*/ 	.word	0x00005130


	//   ....[5]....
        /*0058*/ 	.word	0x00005230


	//   ....[6]....
        /*005c*/ 	.word	0x00005340


	//----- nvinfo : EIATTR_COOP_GROUP_MASK_REGIDS
	.align		4
.L_39:
        /*0060*/ 	.byte	0x04, 0x29
        /*0062*/ 	.short	(.L_41 - .L_40)


	//   ....[0]....
.L_40:
        /*0064*/ 	.word	0xffffffff


	//   ....[1]....
        /*0068*/ 	.word	0xffffffff


	//   ....[2]....
        /*006c*/ 	.word	0xffffffff


	//   ....[3]....
        /*0070*/ 	.word	0xffffffff


	//   ....[4]....
        /*0074*/ 	.word	0xffffffff


	//   ....[5]....
        /*0078*/ 	.word	0xffffffff


	//   ....[6]....
        /*007c*/ 	.word	0xffffffff


	//   ....[7]....
        /*0080*/ 	.word	0xffffffff


	//   ....[8]....
        /*0084*/ 	.word	0xffffffff


	//   ....[9]....
        /*0088*/ 	.word	0xffffffff


	//   ....[10]....
        /*008c*/ 	.word	0xffffffff


	//   ....[11]....
        /*0090*/ 	.word	0xffffffff


	//   ....[12]....
        /*0094*/ 	.word	0xffffffff


	//   ....[13]....
        /*0098*/ 	.word	0xffffffff


	//----- nvinfo : EIATTR_COOP_GROUP_INSTR_OFFSETS
	.align		4
.L_41:
        /*009c*/ 	.byte	0x04, 0x28
        /*009e*/ 	.short	(.L_43 - .L_42)


	//   ....[0]....
.L_42:
        /*00a0*/ 	.word	0x00000080


	//   ....[1]....
        /*00a4*/ 	.word	0x000004f0


	//   ....[2]....
        /*00a8*/ 	.word	0x000006e0


	//   ....[3]....
        /*00ac*/ 	.word	0x00000860


	//   ....[4]....
        /*00b0*/ 	.word	0x00000960


	//   ....[5]....
        /*00b4*/ 	.word	0x00000ad0


	//   ....[6]....
        /*00b8*/ 	.word	0x00000c70


	//   ....[7]....
        /*00bc*/ 	.word	0x00000e20


	//   ....[8]....
        /*00c0*/ 	.word	0x000024e0


	//   ....[9]....
        /*00c4*/ 	.word	0x000034c0


	//   ....[10]....
        /*00c8*/ 	.word	0x000036d0


	//   ....[11]....
        /*00cc*/ 	.word	0x00003700


	//   ....[12]....
        /*00d0*/ 	.word	0x00004370


	//   ....[13]....
        /*00d4*/ 	.word	0x000045a0


	//----- nvinfo : EIATTR_VRC_CTA_INIT_COUNT
	.align		4
.L_43:
        /*00d8*/ 	.byte	0x02, 0x4a
        /*00da*/ 	.byte	0x80
	.zero		1


	//----- nvinfo : EIATTR_SYSCALL_OFFSETS
	.align		4
        /*00dc*/ 	.byte	0x04, 0x46
        /*00de*/ 	.short	(.L_45 - .L_44)


	//   ....[0]....
.L_44:
        /*00e0*/ 	.word	0x00006050


	//   ....[1]....
        /*00e4*/ 	.word	0x00006140


	//   ....[2]....
        /*00e8*/ 	.word	0x00006a60


	//   ....[3]....
        /*00ec*/ 	.word	0x000072c0


	//----- nvinfo : EIATTR_MBARRIER_INSTR_OFFSETS
	.align		4
.L_45:
        /*00f0*/ 	.byte	0x04, 0x39
        /*00f2*/ 	.short	(.L_47 - .L_46)


	//   ....[0]....
.L_46:
        /*00f4*/ 	.word	0x00000610
        /*00f8*/ 	.word	0x000000ff
        /*00fc*/ 	.word	0x00000000
        /*0100*/ 	.short	0x0100
        /*0102*/ 	.byte	0x04
	.zero		1


	//   ....[1]....
        /*0104*/ 	.word	0x00000620
        /*0108*/ 	.word	0x000000ff
        /*010c*/ 	.word	0x00000030
        /*0110*/ 	.short	0x0100
        /*0112*/ 	.byte	0x04
	.zero		1


	//   ....[2]....
        /*0114*/ 	.word	0x00000630
        /*0118*/ 	.word	0x000000ff
        /*011c*/ 	.word	0x00000008
        /*0120*/ 	.short	0x0100
        /*0122*/ 	.byte	0x04
	.zero		1


	//   ....[3]....
        /*0124*/ 	.word	0x00000640
        /*0128*/ 	.word	0x000000ff
        /*012c*/ 	.word	0x00000038
        /*0130*/ 	.short	0x0100
        /*0132*/ 	.byte	0x04
	.zero		1


	//   ....[4]....
        /*0134*/ 	.word	0x00000650
        /*0138*/ 	.word	0x000000ff
        /*013c*/ 	.word	0x00000010
        /*0140*/ 	.short	0x0100
        /*0142*/ 	.byte	0x04
	.zero		1


	//   ....[5]....
        /*0144*/ 	.word	0x00000660
        /*0148*/ 	.word	0x000000ff
        /*014c*/ 	.word	0x00000040
        /*0150*/ 	.short	0x0100
        /*0152*/ 	.byte	0x04
	.zero		1


	//   ....[6]....
        /*0154*/ 	.word	0x00000670
        /*0158*/ 	.word	0x000000ff
        /*015c*/ 	.word	0x00000018
        /*0160*/ 	.short	0x0100
        /*0162*/ 	.byte	0x04
	.zero		1


	//   ....[7]....
        /*0164*/ 	.word	0x00000680
        /*0168*/ 	.word	0x000000ff
        /*016c*/ 	.word	0x00000048
        /*0170*/ 	.short	0x0100
        /*0172*/ 	.byte	0x04
	.zero		1


	//   ....[8]....
        /*0174*/ 	.word	0x00000690
        /*0178*/ 	.word	0x000000ff
        /*017c*/ 	.word	0x00000020
        /*0180*/ 	.short	0x0100
        /*0182*/ 	.byte	0x04
	.zero		1


	//   ....[9]....
        /*0184*/ 	.word	0x000006a0
        /*0188*/ 	.word	0x000000ff
        /*018c*/ 	.word	0x00000050
        /*0190*/ 	.short	0x0100
        /*0192*/ 	.byte	0x04
	.zero		1


	//   ....[10]....
        /*0194*/ 	.word	0x000006b0
        /*0198*/ 	.word	0x000000ff
        /*019c*/ 	.word	0x00000028
        /*01a0*/ 	.short	0x0100
        /*01a2*/ 	.byte	0x04
	.zero		1


	//   ....[11]....
        /*01a4*/ 	.word	0x000006c0
        /*01a8*/ 	.word	0x000000ff
        /*01ac*/ 	.word	0x00000058
        /*01b0*/ 	.short	0x0100
        /*01b2*/ 	.byte	0x04
	.zero		1


	//   ....[12]....
        /*01b4*/ 	.word	0x000007f0
        /*01b8*/ 	.word	0x000000ff
        /*01bc*/ 	.word	0x00000060
        /*01c0*/ 	.short	0x0100
        /*01c2*/ 	.byte	0x04
	.zero		1


	//   ....[13]....
        /*01c4*/ 	.word	0x00000800
        /*01c8*/ 	.word	0x000000ff
        /*01cc*/ 	.word	0x00000078
        /*01d0*/ 	.short	0x0100
        /*01d2*/ 	.byte	0x04
	.zero		1


	//   ....[14]....
        /*01d4*/ 	.word	0x00000810
        /*01d8*/ 	.word	0x000000ff
        /*01dc*/ 	.word	0x00000068
        /*01e0*/ 	.short	0x0100
        /*01e2*/ 	.byte	0x04
	.zero		1


	//   ....[15]....
        /*01e4*/ 	.word	0x00000820
        /*01e8*/ 	.word	0x000000ff
        /*01ec*/ 	.word	0x00000080
        /*01f0*/ 	.short	0x0100
        /*01f2*/ 	.byte	0x04
	.zero		1


	//   ....[16]....
        /*01f4*/ 	.word	0x00000830
        /*01f8*/ 	.word	0x000000ff
        /*01fc*/ 	.word	0x00000070
        /*0200*/ 	.short	0x0100
        /*0202*/ 	.byte	0x04
	.zero		1


	//   ....[17]....
        /*0204*/ 	.word	0x00000840
        /*0208*/ 	.word	0x000000ff
        /*020c*/ 	.word	0x00000088
        /*0210*/ 	.short	0x0100
        /*0212*/ 	.byte	0x04
	.zero		1


	//   ....[18]....
        /*0214*/ 	.word	0x00000930
        /*0218*/ 	.word	0x000000ff
        /*021c*/ 	.word	0x00000090
        /*0220*/ 	.short	0x0100
        /*0222*/ 	.byte	0x06
	.zero		1


	//   ....[19]....
        /*0224*/ 	.word	0x00000940
        /*0228*/ 	.word	0x000000ff
        /*022c*/ 	.word	0x00000098
        /*0230*/ 	.short	0x0100
        /*0232*/ 	.byte	0x06
	.zero		1


	//   ....[20]....
        /*0234*/ 	.word	0x00000a80
        /*0238*/ 	.word	0x000000ff
        /*023c*/ 	.word	0x000000a0
        /*0240*/ 	.short	0x0100
        /*0242*/ 	.byte	0x06
	.zero		1


	//   ....[21]....
        /*0244*/ 	.word	0x00000a90
        /*0248*/ 	.word	0x000000ff
        /*024c*/ 	.word	0x000000b0
        /*0250*/ 	.short	0x0100
        /*0252*/ 	.byte	0x06
	.zero		1


	//   ....[22]....
        /*0254*/ 	.word	0x00000aa0
        /*0258*/ 	.word	0x000000ff
        /*025c*/ 	.word	0x000000a8
        /*0260*/ 	.short	0x0100
        /*0262*/ 	.byte	0x06
	.zero		1


	//   ....[23]....
        /*0264*/ 	.word	0x00000ab0
        /*0268*/ 	.word	0x000000ff
        /*026c*/ 	.word	0x000000b8
        /*0270*/ 	.short	0x0100
        /*0272*/ 	.byte	0x06
	.zero		1


	//   ....[24]....
        /*0274*/ 	.word	0x00000be0
        /*0278*/ 	.word	0x000000ff
        /*027c*/ 	.word	0x000000c0
        /*0280*/ 	.short	0x0100
        /*0282*/ 	.byte	0x04
	.zero		1


	//   ....[25]....
        /*0284*/ 	.word	0x00000bf0
        /*0288*/ 	.word	0x000000ff
        /*028c*/ 	.word	0x000000e0
        /*0290*/ 	.short	0x0100
        /*0292*/ 	.byte	0x04
	.zero		1


	//   ....[26]....
        /*0294*/ 	.word	0x00000c00
        /*0298*/ 	.word	0x000000ff
        /*029c*/ 	.word	0x000000c8
        /*02a0*/ 	.short	0x0100
        /*02a2*/ 	.byte	0x04
	.zero		1


	//   ....[27]....
        /*02a4*/ 	.word	0x00000c10
        /*02a8*/ 	.word	0x000000ff
        /*02ac*/ 	.word	0x000000e8
        /*02b0*/ 	.short	0x0100
        /*02b2*/ 	.byte	0x04
	.zero		1


	//   ....[28]....
        /*02b4*/ 	.word	0x00000c20
        /*02b8*/ 	.word	0x000000ff
        /*02bc*/ 	.word	0x000000d0
        /*02c0*/ 	.short	0x0100
        /*02c2*/ 	.byte	0x04
	.zero		1


	//   ....[29]....
        /*02c4*/ 	.word	0x00000c30
        /*02c8*/ 	.word	0x000000ff
        /*02cc*/ 	.word	0x000000f0
        /*02d0*/ 	.short	0x0100
        /*02d2*/ 	.byte	0x04
	.zero		1


	//   ....[30]....
        /*02d4*/ 	.word	0x00000c40
        /*02d8*/ 	.word	0x000000ff
        /*02dc*/ 	.word	0x000000d8
        /*02e0*/ 	.short	0x0100
        /*02e2*/ 	.byte	0x04
	.zero		1


	//   ....[31]....
        /*02e4*/ 	.word	0x00000c50
        /*02e8*/ 	.word	0x000000ff
        /*02ec*/ 	.word	0x000000f8
        /*02f0*/ 	.short	0x0100
        /*02f2*/ 	.byte	0x04
	.zero		1


	//   ....[32]....
        /*02f4*/ 	.word	0x00000d40
        /*02f8*/ 	.word	0x000000ff
        /*02fc*/ 	.word	0x00000100
        /*0300*/ 	.short	0x0100
        /*0302*/ 	.byte	0x04
	.zero		1


	//   ....[33]....
        /*0304*/ 	.word	0x00000d50
        /*0308*/ 	.word	0x000000ff
        /*030c*/ 	.word	0x00000110
        /*0310*/ 	.short	0x0100
        /*0312*/ 	.byte	0x04
	.zero		1


	//   ....[34]....
        /*0314*/ 	.word	0x00000d60
        /*0318*/ 	.word	0x000000ff
        /*031c*/ 	.word	0x00000108
        /*0320*/ 	.short	0x0100
        /*0322*/ 	.byte	0x04
	.zero		1


	//   ....[35]....
        /*0324*/ 	.word	0x00000d70
        /*0328*/ 	.word	0x000000ff
        /*032c*/ 	.word	0x00000118
        /*0330*/ 	.short	0x0100
        /*0332*/ 	.byte	0x04
	.zero		1


	//   ....[36]....
        /*0334*/ 	.word	0x00001ad0
        /*0338*/ 	.word	0x00000000
        /*033c*/ 	.word	0x00000110
        /*0340*/ 	.short	0x010a
        /*0342*/ 	.byte	0xff
	.zero		1


	//   ....[37]....
        /*0344*/ 	.word	0x00001b00
        /*0348*/ 	.word	0x00000000
        /*034c*/ 	.word	0x00000100
        /*0350*/ 	.short	0x0101
        /*0352*/ 	.byte	0xff
	.zero		1


	//   ....[38]....
        /*0354*/ 	.word	0x00001be0
        /*0358*/ 	.word	0x000000ff
        /*035c*/ 	.word	0x00000030
        /*0360*/ 	.short	0x010a
        /*0362*/ 	.byte	0x04
	.zero		1


	//   ....[39]....
        /*0364*/ 	.word	0x00001c60
        /*0368*/ 	.word	0x000000ff
        /*036c*/ 	.word	0x00000030
        /*0370*/ 	.short	0x010a
        /*0372*/ 	.byte	0x21
	.zero		1


	//   ....[40]....
        /*0374*/ 	.word	0x00001da0
        /*0378*/ 	.word	0x000000ff
        /*037c*/ 	.word	0x00000030
        /*0380*/ 	.short	0x010a
        /*0382*/ 	.byte	0x04
	.zero		1


	//   ....[41]....
        /*0384*/ 	.word	0x00002060
        /*0388*/ 	.word	0x000000ff
        /*038c*/ 	.word	0x00000098
        /*0390*/ 	.short	0x0101
        /*0392*/ 	.byte	0x15
	.zero		1


	//   ....[42]....
        /*0394*/ 	.word	0x00002080
        /*0398*/ 	.word	0x000000ff
        /*039c*/ 	.word	0x00000030
        /*03a0*/ 	.short	0x010a
        /*03a2*/ 	.byte	0x04
	.zero		1


	//   ....[43]....
        /*03a4*/ 	.word	0x00002100
        /*03a8*/ 	.word	0x000000ff
        /*03ac*/ 	.word	0x00000030
        /*03b0*/ 	.short	0x010a
        /*03b2*/ 	.byte	0x21
	.zero		1


	//   ....[44]....
        /*03b4*/ 	.word	0x00002240
        /*03b8*/ 	.word	0x000000ff
        /*03bc*/ 	.word	0x00000030
        /*03c0*/ 	.short	0x010a
        /*03c2*/ 	.byte	0x04
	.zero		1


	//   ....[45]....
        /*03c4*/ 	.word	0x00002510
        /*03c8*/ 	.word	0x00000003
        /*03cc*/ 	.word	0x000000a0
        /*03d0*/ 	.short	0x010a
        /*03d2*/ 	.byte	0xff
	.zero		1


	//   ....[46]....
        /*03d4*/ 	.word	0x00002660
        /*03d8*/ 	.word	0x00000000
        /*03dc*/ 	.word	0x00000000
        /*03e0*/ 	.short	0x0101
        /*03e2*/ 	.byte	0xff
	.zero		1


	//   ....[47]....
        /*03e4*/ 	.word	0x00002c20
        /*03e8*/ 	.word	0x000000ff
        /*03ec*/ 	.word	0x00000000
        /*03f0*/ 	.short	0x010a
        /*03f2*/ 	.byte	0x04
	.zero		1


	//   ....[48]....
        /*03f4*/ 	.word	0x00002cb0
        /*03f8*/ 	.word	0x000000ff
        /*03fc*/ 	.word	0x00000000
        /*0400*/ 	.short	0x010a
        /*0402*/ 	.byte	0x05
	.zero		1


	//   ....[49]....
        /*0404*/ 	.word	0x00002d40
        /*0408*/ 	.word	0x000000ff
        /*040c*/ 	.word	0x00000000
        /*0410*/ 	.short	0x010a
        /*0412*/ 	.byte	0x05
	.zero		1


	//   ....[50]....
        /*0414*/ 	.word	0x00002dd0
        /*0418*/ 	.word	0x000000ff
        /*041c*/ 	.word	0x00000000
        /*0420*/ 	.short	0x010a
        /*0422*/ 	.byte	0x05
	.zero		1


	//   ....[51]....
        /*0424*/ 	.word	0x00002e60
        /*0428*/ 	.word	0x000000ff
        /*042c*/ 	.word	0x00000000
        /*0430*/ 	.short	0x010a
        /*0432*/ 	.byte	0x05
	.zero		1


	//   ....[52]....
        /*0434*/ 	.word	0x00002f00
        /*0438*/ 	.word	0x00000000
        /*043c*/ 	.word	0x00000000
        /*0440*/ 	.short	0x010a
        /*0442*/ 	.byte	0xff
	.zero		1


	//   ....[53]....
        /*0444*/ 	.word	0x00003020
        /*0448*/ 	.word	0x00000002
        /*044c*/ 	.word	0x00000100
        /*0450*/ 	.short	0x010a
        /*0452*/ 	.byte	0xff
	.zero		1


	//   ....[54]....
        /*0454*/ 	.word	0x00003090
        /*0458*/ 	.word	0x00000002
        /*045c*/ 	.word	0x00000000
        /*0460*/ 	.short	0x0101
        /*0462*/ 	.byte	0xff
	.zero		1


	//   ....[55]....
        /*0464*/ 	.word	0x000030b0
        /*0468*/ 	.word	0x000000ff
        /*046c*/ 	.word	0x000000b0
        /*0470*/ 	.short	0x010a
        /*0472*/ 	.byte	0x04
	.zero		1


	//   ....[56]....
        /*0474*/ 	.word	0x000031d0
        /*0478*/ 	.word	0x00000002
        /*047c*/ 	.word	0x000000a0
        /*0480*/ 	.short	0x010a
        /*0482*/ 	.byte	0xff
	.zero		1


	//   ....[57]....
        /*0484*/ 	.word	0x000032d0
        /*0488*/ 	.word	0x00000002
        /*048c*/ 	.word	0x00000000
        /*0490*/ 	.short	0x0101
        /*0492*/ 	.byte	0xff
	.zero		1


	//   ....[58]....
        /*0494*/ 	.word	0x00003360
        /*0498*/ 	.word	0x000000ff
        /*049c*/ 	.word	0x000000b0
        /*04a0*/ 	.short	0x0106
        /*04a2*/ 	.byte	0x04
	.zero		1


	//   ....[59]....
        /*04a4*/ 	.word	0x00003380
        /*04a8*/ 	.word	0x000000ff
        /*04ac*/ 	.word	0x000000b0
        /*04b0*/ 	.short	0x010a
        /*04b2*/ 	.byte	0x04
	.zero		1


	//   ....[60]....
        /*04b4*/ 	.word	0x00003410
        /*04b8*/ 	.word	0x000000ff
        /*04bc*/ 	.word	0x000000b0
        /*04c0*/ 	.short	0x0106
        /*04c2*/ 	.byte	0x07
	.zero		1


	//   ....[61]....
        /*04c4*/ 	.word	0x00003450
        /*04c8*/ 	.word	0x00000000
        /*04cc*/ 	.word	0x000000b0
        /*04d0*/ 	.short	0x010a
        /*04d2*/ 	.byte	0xff
	.zero		1


	//   ....[62]....
        /*04d4*/ 	.word	0x00003a20
        /*04d8*/ 	.word	0x00000000
        /*04dc*/ 	.word	0x000000a0
        /*04e0*/ 	.short	0x010a
        /*04e2*/ 	.byte	0xff
	.zero		1


	//   ....[63]....
        /*04e4*/ 	.word	0x00003b20
        /*04e8*/ 	.word	0x00000003
        /*04ec*/ 	.word	0x00000000
        /*04f0*/ 	.short	0x0101
        /*04f2*/ 	.byte	0xff
	.zero		1


	//   ....[64]....
        /*04f4*/ 	.word	0x00003b30
        /*04f8*/ 	.word	0x000000ff
        /*04fc*/ 	.word	0x00000000
        /*0500*/ 	.short	0x010a
        /*0502*/ 	.byte	0x04
	.zero		1


	//   ....[65]....
        /*0504*/ 	.word	0x00003bb0
        /*0508*/ 	.word	0x000000ff
        /*050c*/ 	.word	0x000000e0
        /*0510*/ 	.short	0x010a
        /*0512*/ 	.byte	0x2e
	.zero		1


	//   ....[66]....
        /*0514*/ 	.word	0x00003c90
        /*0518*/ 	.word	0x000000ff
        /*051c*/ 	.word	0x00000000
        /*0520*/ 	.short	0x010a
        /*0522*/ 	.byte	0x07
	.zero		1


	//   ....[67]....
        /*0524*/ 	.word	0x00003dd0
        /*0528*/ 	.word	0x000000ff
        /*052c*/ 	.word	0x00000000
        /*0530*/ 	.short	0x010a
        /*0532*/ 	.byte	0x04
	.zero		1


	//   ....[68]....
        /*0534*/ 	.word	0x000041a0
        /*0538*/ 	.word	0x000000ff
        /*053c*/ 	.word	0x00000000
        /*0540*/ 	.short	0x010a
        /*0542*/ 	.byte	0x04
	.zero		1


	//   ....[69]....
        /*0544*/ 	.word	0x00004230
        /*0548*/ 	.word	0x000000ff
        /*054c*/ 	.word	0x00000000
        /*0550*/ 	.short	0x010a
        /*0552*/ 	.byte	0x05
	.zero		1


	//   ....[70]....
        /*0554*/ 	.word	0x000042c0
        /*0558*/ 	.word	0x000000ff
        /*055c*/ 	.word	0x00000000
        /*0560*/ 	.short	0x010a
        /*0562*/ 	.byte	0x05
	.zero		1


	//   ....[71]....
        /*0564*/ 	.word	0x00004350
        /*0568*/ 	.word	0x000000ff
        /*056c*/ 	.word	0x00000000
        /*0570*/ 	.short	0x010a
        /*0572*/ 	.byte	0x04
	.zero		1


	//   ....[72]....
        /*0574*/ 	.word	0x000047e0
        /*0578*/ 	.word	0x0000000c
        /*057c*/ 	.word	0x000000a0
        /*0580*/ 	.short	0x010a
        /*0582*/ 	.byte	0xff
	.zero		1


	//   ....[73]....
        /*0584*/ 	.word	0x00004950
        /*0588*/ 	.word	0x00000000
        /*058c*/ 	.word	0x00000000
        /*0590*/ 	.short	0x0101
        /*0592*/ 	.byte	0xff
	.zero		1


	//   ....[74]....
        /*0594*/ 	.word	0x00004dd0
        /*0598*/ 	.word	0x000000ff
        /*059c*/ 	.word	0x00000098
        /*05a0*/ 	.short	0x010a
        /*05a2*/ 	.byte	0x18
	.zero		1


	//   ....[75]....
        /*05a4*/ 	.word	0x00004f90
        /*05a8*/ 	.word	0x000000ff
        /*05ac*/ 	.word	0x00000078
        /*05b0*/ 	.short	0x010a
        /*05b2*/ 	.byte	0x04
	.zero		1


	//   ....[76]....
        /*05b4*/ 	.word	0x00005160
        /*05b8*/ 	.word	0x000000ff
        /*05bc*/ 	.word	0x00000060
        /*05c0*/ 	.short	0x010b
        /*05c2*/ 	.byte	0x04
	.zero		1


	//   ....[77]....
        /*05c4*/ 	.word	0x00005170
        /*05c8*/ 	.word	0x000000ff
        /*05cc*/ 	.word	0x00000000
        /*05d0*/ 	.short	0x0101
        /*05d2*/ 	.byte	0x14
	.zero		1


	//   ....[78]....
        /*05d4*/ 	.word	0x00005180
        /*05d8*/ 	.word	0x000000ff
        /*05dc*/ 	.word	0x00000078
        /*05e0*/ 	.short	0x010a
        /*05e2*/ 	.byte	0x05
	.zero		1


	//   ....[79]....
        /*05e4*/ 	.word	0x00005370
        /*05e8*/ 	.word	0x000000ff
        /*05ec*/ 	.word	0x00000060
        /*05f0*/ 	.short	0x010b
        /*05f2*/ 	.byte	0x05
	.zero		1


	//   ....[80]....
        /*05f4*/ 	.word	0x00005380
        /*05f8*/ 	.word	0x000000ff
        /*05fc*/ 	.word	0x00000000
        /*0600*/ 	.short	0x0101
        /*0602*/ 	.byte	0x04
	.zero		1


	//   ....[81]....
        /*0604*/ 	.word	0x00005420
        /*0608*/ 	.word	0x000000ff
        /*060c*/ 	.word	0x00000000
        /*0610*/ 	.short	0x010a
        /*0612*/ 	.byte	0x04
	.zero		1


	//   ....[82]....
        /*0614*/ 	.word	0x000054b0
        /*0618*/ 	.word	0x000000ff
        /*061c*/ 	.word	0x00000000
        /*0620*/ 	.short	0x010a
        /*0622*/ 	.byte	0x05
	.zero		1


	//   ....[83]....
        /*0624*/ 	.word	0x00005550
        /*0628*/ 	.word	0x00000000
        /*062c*/ 	.word	0x00000000
        /*0630*/ 	.short	0x010a
        /*0632*/ 	.byte	0xff
	.zero		1


	//   ....[84]....
        /*0634*/ 	.word	0x000058c0
        /*0638*/ 	.word	0x00000000
        /*063c*/ 	.word	0x000000a0
        /*0640*/ 	.short	0x010a
        /*0642*/ 	.byte	0xff
	.zero		1


	//   ....[85]....
        /*0644*/ 	.word	0x00005990
        /*0648*/ 	.word	0x00000000
        /*064c*/ 	.word	0x00000000
        /*0650*/ 	.short	0x0101
        /*0652*/ 	.byte	0xff
	.zero		1


	//   ....[86]....
        /*0654*/ 	.word	0x000065e0
        /*0658*/ 	.word	0x00000002
        /*065c*/ 	.word	0x00000060
        /*0660*/ 	.short	0x010a
        /*0662*/ 	.byte	0xff
	.zero		1


	//   ....[87]....
        /*0664*/ 	.word	0x00006620
        /*0668*/ 	.word	0x00000048
        /*066c*/ 	.word	0x000000c0
        /*0670*/ 	.short	0x010a
        /*0672*/ 	.byte	0xff
	.zero		1


	//   ....[88]....
        /*0674*/ 	.word	0x00006710
        /*0678*/ 	.word	0x00000002
        /*067c*/ 	.word	0x00000060
        /*0680*/ 	.short	0x010a
        /*0682*/ 	.byte	0xff
	.zero		1


	//   ....[89]....
        /*0684*/ 	.word	0x00006940
        /*0688*/ 	.word	0x00000048
        /*068c*/ 	.word	0x000000c0
        /*0690*/ 	.short	0x010a
        /*0692*/ 	.byte	0xff
	.zero		1


	//   ....[90]....
        /*0694*/ 	.word	0x00006fe0
        /*0698*/ 	.word	0x00000000
        /*069c*/ 	.word	0x00000000
        /*06a0*/ 	.short	0x0101
        /*06a2*/ 	.byte	0xff
	.zero		1


	//   ....[91]....
        /*06a4*/ 	.word	0x00006ff0
        /*06a8*/ 	.word	0x00000002
        /*06ac*/ 	.word	0x00000060
        /*06b0*/ 	.short	0x010a
        /*06b2*/ 	.byte	0xff
	.zero		1


	//   ....[92]....
        /*06b4*/ 	.word	0x000070c0
        /*06b8*/ 	.word	0x00000002
        /*06bc*/ 	.word	0x00000060
        /*06c0*/ 	.short	0x010a
        /*06c2*/ 	.byte	0xff
	.zero		1


	//   ....[93]....
        /*06c4*/ 	.word	0x000073b0
        /*06c8*/ 	.word	0x000000ff
        /*06cc*/ 	.word	0x00000000
        /*06d0*/ 	.short	0x0101
        /*06d2*/ 	.byte	0x04
	.zero		1


	//   ....[94]....
        /*06d4*/ 	.word	0x000078d0
        /*06d8*/ 	.word	0x00000000
        /*06dc*/ 	.word	0x00000000
        /*06e0*/ 	.short	0x0101
        /*06e2*/ 	.byte	0xff
	.zero		1


	//   ....[95]....
        /*06e4*/ 	.word	0x00007b80
        /*06e8*/ 	.word	0x000000ff
        /*06ec*/ 	.word	0x00000000
        /*06f0*/ 	.short	0x0101
        /*06f2*/ 	.byte	0x04
	.zero		1


	//   ....[96]....
        /*06f4*/ 	.word	0x00007ba0
        /*06f8*/ 	.word	0x00000000
        /*06fc*/ 	.word	0x00000110
        /*0700*/ 	.short	0x010a
        /*0702*/ 	.byte	0xff
	.zero		1


	//   ....[97]....
        /*0704*/ 	.word	0x00007c00
        /*0708*/ 	.word	0x00000000
        /*070c*/ 	.word	0x00000030
        /*0710*/ 	.short	0x010a
        /*0712*/ 	.byte	0xff
	.zero		1


	//   ....[98]....
        /*0714*/ 	.word	0x00007c60
        /*0718*/ 	.word	0x00000000
        /*071c*/ 	.word	0x00000030
        /*0720*/ 	.short	0x010a
        /*0722*/ 	.byte	0xff
	.zero		1


	//   ....[99]....
        /*0724*/ 	.word	0x00007cb0
        /*0728*/ 	.word	0x00000003
        /*072c*/ 	.word	0x000000a0
        /*0730*/ 	.short	0x010a
        /*0732*/ 	.byte	0xff
	.zero		1


	//   ....[100]....
        /*0734*/ 	.word	0x00007d10
        /*0738*/ 	.word	0x00000000
        /*073c*/ 	.word	0x00000000
        /*0740*/ 	.short	0x010a
        /*0742*/ 	.byte	0xff
	.zero		1


	//   ....[101]....
        /*0744*/ 	.word	0x00007d70
        /*0748*/ 	.word	0x00000000
        /*074c*/ 	.word	0x00000000
        /*0750*/ 	.short	0x010a
        /*0752*/ 	.byte	0xff
	.zero		1


	//   ....[102]....
        /*0754*/ 	.word	0x00007dd0
        /*0758*/ 	.word	0x00000000
        /*075c*/ 	.word	0x00000000
        /*0760*/ 	.short	0x010a
        /*0762*/ 	.byte	0xff
	.zero		1


	//   ....[103]....
        /*0764*/ 	.word	0x00007e30
        /*0768*/ 	.word	0x00000000
        /*076c*/ 	.word	0x00000000
        /*0770*/ 	.short	0x010a
        /*0772*/ 	.byte	0xff
	.zero		1


	//   ....[104]....
        /*0774*/ 	.word	0x00007e90
        /*0778*/ 	.word	0x00000000
        /*077c*/ 	.word	0x00000000
        /*0780*/ 	.short	0x010a
        /*0782*/ 	.byte	0xff
	.zero		1


	//   ....[105]....
        /*0784*/ 	.word	0x00007ee0
        /*0788*/ 	.word	0x00000002
        /*078c*/ 	.word	0x00000100
        /*0790*/ 	.short	0x010a
        /*0792*/ 	.byte	0xff
	.zero		1


	//   ....[106]....
        /*0794*/ 	.word	0x00007f40
        /*0798*/ 	.word	0x00000002
        /*079c*/ 	.word	0x000000b0
        /*07a0*/ 	.short	0x010a
        /*07a2*/ 	.byte	0xff
	.zero		1


	//   ....[107]....
        /*07a4*/ 	.word	0x00007f90
        /*07a8*/ 	.word	0x00000002
        /*07ac*/ 	.word	0x000000a0
        /*07b0*/ 	.short	0x010a
        /*07b2*/ 	.byte	0xff
	.zero		1


	//   ....[108]....
        /*07b4*/ 	.word	0x00007ff0
        /*07b8*/ 	.word	0x00000000
        /*07bc*/ 	.word	0x000000b0
        /*07c0*/ 	.short	0x010a
        /*07c2*/ 	.byte	0xff
	.zero		1


	//   ....[109]....
        /*07c4*/ 	.word	0x00008040
        /*07c8*/ 	.word	0x00000000
        /*07cc*/ 	.word	0x000000a0
        /*07d0*/ 	.short	0x010a
        /*07d2*/ 	.byte	0xff
	.zero		1


	//   ....[110]....
        /*07d4*/ 	.word	0x000080a0
        /*07d8*/ 	.word	0x00000002
        /*07dc*/ 	.word	0x000000e0
        /*07e0*/ 	.short	0x010a
        /*07e2*/ 	.byte	0xff
	.zero		1


	//   ....[111]....
        /*07e4*/ 	.word	0x00008100
        /*07e8*/ 	.word	0x00000000
        /*07ec*/ 	.word	0x00000000
        /*07f0*/ 	.short	0x010a
        /*07f2*/ 	.byte	0xff
	.zero		1


	//   ....[112]....
        /*07f4*/ 	.word	0x00008160
        /*07f8*/ 	.word	0x00000000
        /*07fc*/ 	.word	0x00000000
        /*0800*/ 	.short	0x010a
        /*0802*/ 	.byte	0xff
	.zero		1


	//   ....[113]....
        /*0804*/ 	.word	0x000081c0
        /*0808*/ 	.word	0x00000000
        /*080c*/ 	.word	0x00000000
        /*0810*/ 	.short	0x010a
        /*0812*/ 	.byte	0xff
	.zero		1


	//   ....[114]....
        /*0814*/ 	.word	0x00008220
        /*0818*/ 	.word	0x00000000
        /*081c*/ 	.word	0x00000000
        /*0820*/ 	.short	0x010a
        /*0822*/ 	.byte	0xff
	.zero		1


	//   ....[115]....
        /*0824*/ 	.word	0x00008280
        /*0828*/ 	.word	0x00000000
        /*082c*/ 	.word	0x00000000
        /*0830*/ 	.short	0x010a
        /*0832*/ 	.byte	0xff
	.zero		1


	//   ....[116]....
        /*0834*/ 	.word	0x000082d0
        /*0838*/ 	.word	0x0000000c
        /*083c*/ 	.word	0x000000a0
        /*0840*/ 	.short	0x010a
        /*0842*/ 	.byte	0xff
	.zero		1


	//   ....[117]....
        /*0844*/ 	.word	0x00008330
        /*0848*/ 	.word	0x00000000
        /*084c*/ 	.word	0x00000098
        /*0850*/ 	.short	0x010a
        /*0852*/ 	.byte	0xff
	.zero		1


	//   ....[118]....
        /*0854*/ 	.word	0x00008390
        /*0858*/ 	.word	0x00000000
        /*085c*/ 	.word	0x00000078
        /*0860*/ 	.short	0x010a
        /*0862*/ 	.byte	0xff
	.zero		1


	//   ....[119]....
        /*0864*/ 	.word	0x000083f0
        /*0868*/ 	.word	0x00000006
        /*086c*/ 	.word	0x00000078
        /*0870*/ 	.short	0x010a
        /*0872*/ 	.byte	0xff
	.zero		1


	//   ....[120]....
        /*0874*/ 	.word	0x00008450
        /*0878*/ 	.word	0x00000000
        /*087c*/ 	.word	0x00000000
        /*0880*/ 	.short	0x010a
        /*0882*/ 	.byte	0xff
	.zero		1


	//   ....[121]....
        /*0884*/ 	.word	0x000084b0
        /*0888*/ 	.word	0x00000000
        /*088c*/ 	.word	0x00000000
        /*0890*/ 	.short	0x010a
        /*0892*/ 	.byte	0xff
	.zero		1


	//   ....[122]....
        /*0894*/ 	.word	0x00008500
        /*0898*/ 	.word	0x00000000
        /*089c*/ 	.word	0x000000a0
        /*08a0*/ 	.short	0x010a
        /*08a2*/ 	.byte	0xff
	.zero		1


	//   ....[123]....
        /*08a4*/ 	.word	0x00008550
        /*08a8*/ 	.word	0x00000002
        /*08ac*/ 	.word	0x00000060
        /*08b0*/ 	.short	0x010a
        /*08b2*/ 	.byte	0xff
	.zero		1


	//   ....[124]....
        /*08b4*/ 	.word	0x000085a0
        /*08b8*/ 	.word	0x00000048
        /*08bc*/ 	.word	0x000000c0
        /*08c0*/ 	.short	0x010a
        /*08c2*/ 	.byte	0xff
	.zero		1


	//   ....[125]....
        /*08c4*/ 	.word	0x000085f0
        /*08c8*/ 	.word	0x00000002
        /*08cc*/ 	.word	0x00000060
        /*08d0*/ 	.short	0x010a
        /*08d2*/ 	.byte	0xff
	.zero		1


	//----- nvinfo : EIATTR_NUM_MBARRIERS
	.align		4
.L_47:
        /*08d4*/ 	.byte	0x03, 0x38
        /*08d6*/ 	.short	0x0024


	//----- nvinfo : EIATTR_EXIT_INSTR_OFFSETS
	.align		4
        /*08d8*/ 	.byte	0x04, 0x1c
        /*08da*/ 	.short	(.L_49 - .L_48)


	//   ....[0]....
.L_48:
        /*08dc*/ 	.word	0x00002f30


	//   ....[1]....
        /*08e0*/ 	.word	0x00003420


	//   ....[2]....
        /*08e4*/ 	.word	0x00003480


	//   ....[3]....
        /*08e8*/ 	.word	0x000045b0


	//   ....[4]....
        /*08ec*/ 	.word	0x00005580


	//   ....[5]....
        /*08f0*/ 	.word	0x000055c0


	//   ....[6]....
        /*08f4*/ 	.word	0x00007a70


	//   ....[7]....
        /*08f8*/ 	.word	0x00007af0


	//   ....[8]....
        /*08fc*/ 	.word	0x00007b20


	//   ....[9]....
        /*0900*/ 	.word	0x00007b90


	//----- nvinfo : EIATTR_MAX_THREADS
	.align		4
.L_49:
        /*0904*/ 	.byte	0x04, 0x05
        /*0906*/ 	.short	(.L_51 - .L_50)
.L_50:
        /*0908*/ 	.word	0x00000100
        /*090c*/ 	.word	0x00000001
        /*0910*/ 	.word	0x00000001


	//----- nvinfo : EIATTR_CRS_STACK_SIZE
	.align		4
.L_51:
        /*0914*/ 	.byte	0x04, 0x1e
        /*0916*/ 	.short	(.L_53 - .L_52)
.L_52:
        /*0918*/ 	.word	0x00000000


	//----- nvinfo : EIATTR_CBANK_PARAM_SIZE
	.align		4
.L_53:
        /*091c*/ 	.byte	0x03, 0x19
        /*091e*/ 	.short	0x0800


	//----- nvinfo : EIATTR_PARAM_CBANK
	.align		4
        /*0920*/ 	.byte	0x04, 0x0a
        /*0922*/ 	.short	(.L_55 - .L_54)
	.align		4
.L_54:
        /*0924*/ 	.word	index@(.nv.constant0._ZN7cutlass13device_kernelINS_4gemm6kernel13GemmUniversalIN4cute5tupleIJiiiiEEENS1_10collective13CollectiveMmaINS1_35MainloopSm100TmaUmmaWarpSpecializedILi6ELi2ELi4ENS5_IJNS4_1CILi4EEENSA_ILi2EEENSA_ILi1EEEEEEEENS5_IJNSA_ILi64EEESG_SG_EEEfNS5_IJlSD_lEEEfSI_NS4_8TiledMMAINS4_8MMA_AtomIJNS4_17SM100_MMA_TF32_SSINS_10tfloat32_tESM_fLi64ELi64ELNS4_4UMMA5MajorE0ELSO_0ELNSN_7ScaleInE0ELSP_0EEEEEENS4_6LayoutINS5_IJSD_SD_SD_EEENS5_IJNSA_ILi0EEESU_SU_EEEEENS5_IJNS4_10UnderscoreESX_SX_EEEEENS4_23SM90_TMA_LOAD_MULTICASTENS4_14ComposedLayoutINS4_7SwizzleILi3ELi4ELi3EEENS4_18smem_ptr_flag_bitsILi32EEENSS_INS5_IJNSA_ILi8EEENSA_ILi32EEEEEENS5_IJS17_SD_EEEEEEEvNS4_8identityES10_S1B_vS1C_EENS_8epilogue10collective18CollectiveEpilogueINS1E_23Sm100TmaWarpSpecializedILi3ELi2ELi16ELb1ELb0EEEJSH_NS5_IJNSS_ISG_SD_EENSS_IS17_SD_EEEEEfSI_fSI_NS1E_6fusion15FusionCallbacksIS1I_NS1M_17LinearCombinationIffffLNS_15FloatRoundStyleE2EEESH_S1L_JEEENS4_5SM1004TMEM4LOAD26SM100_TMEM_LOAD_16dp128b8xENS4_13SM90_TMA_LOADES1B_NS4_17SM75_U32x4_LDSM_NENS4_14SM90_TMA_STOREES1B_NS4_17SM90_U32x4_STSM_NENS4_39AutoVectorizingCopyWithAssumedAlignmentILi128EEEEEEvvEEEEvNT_6ParamsE)
        /*0928*/ 	.short	0x0380
        /*092a*/ 	.short	0x0800


	//----- nvinfo : EIATTR_SW_WAR
	.align		4
.L_55:
        /*092c*/ 	.byte	0x04, 0x36
        /*092e*/ 	.short	(.L_57 - .L_56)
.L_56:
        /*0930*/ 	.word	0x00000008
.L_57:


//--------------------- .nv.callgraph             --------------------------
	.section	.nv.callgraph,"",@"SHT_CUDA_CALLGRAPH"
	.align	4
	.sectionentsize	8
	.align		4
        /*0000*/ 	.word	0x00000000
	.align		4
        /*0004*/ 	.word	0xffffffff
	.align		4
        /*0008*/ 	.word	index@(_ZN7cutlass13device_kernelINS_4gemm6kernel13GemmUniversalIN4cute5tupleIJiiiiEEENS1_10collective13CollectiveMmaINS1_35MainloopSm100TmaUmmaWarpSpecializedILi6ELi2ELi4ENS5_IJNS4_1CILi4EEENSA_ILi2EEENSA_ILi1EEEEEEEENS5_IJNSA_ILi64EEESG_SG_EEEfNS5_IJlSD_lEEEfSI_NS4_8TiledMMAINS4_8MMA_AtomIJNS4_17SM100_MMA_TF32_SSINS_10tfloat32_tESM_fLi64ELi64ELNS4_4UMMA5MajorE0ELSO_0ELNSN_7ScaleInE0ELSP_0EEEEEENS4_6LayoutINS5_IJSD_SD_SD_EEENS5_IJNSA_ILi0EEESU_SU_EEEEENS5_IJNS4_10UnderscoreESX_SX_EEEEENS4_23SM90_TMA_LOAD_MULTICASTENS4_14ComposedLayoutINS4_7SwizzleILi3ELi4ELi3EEENS4_18smem_ptr_flag_bitsILi32EEENSS_INS5_IJNSA_ILi8EEENSA_ILi32EEEEEENS5_IJS17_SD_EEEEEEEvNS4_8identityES10_S1B_vS1C_EENS_8epilogue10collective18CollectiveEpilogueINS1E_23Sm100TmaWarpSpecializedILi3ELi2ELi16ELb1ELb0EEEJSH_NS5_IJNSS_ISG_SD_EENSS_IS17_SD_EEEEEfSI_fSI_NS1E_6fusion15FusionCallbacksIS1I_NS1M_17LinearCombinationIffffLNS_15FloatRoundStyleE2EEESH_S1L_JEEENS4_5SM1004TMEM4LOAD26SM100_TMEM_LOAD_16dp128b8xENS4_13SM90_TMA_LOADES1B_NS4_17SM75_U32x4_LDSM_NENS4_14SM90_TMA_STOREES1B_NS4_17SM90_U32x4_STSM_NENS4_39AutoVectorizingCopyWithAssumedAlignmentILi128EEEEEEvvEEEEvNT_6ParamsE)
	.align		4
        /*000c*/ 	.word	index@(__assertfail)
	.align		4
        /*0010*/ 	.word	0x00000000
	.align		4
        /*0014*/ 	.word	0xfffffffe
	.align		4
        /*0018*/ 	.word	0x00000000
	.align		4
        /*001c*/ 	.word	0xfffffffd
	.align		4
        /*0020*/ 	.word	0x00000000
	.align		4
        /*0024*/ 	.word	0xfffffffc


//--------------------- .nv.constant4             --------------------------
	.section	.nv.constant4,"a",@progbits
	.align	8
	.align		8
.nv.constant4:
        /*0000*/ 	.dword	__assertfail
	.align		8
        /*0008*/ 	.dword	__unnamed_1
	.align		8
        /*0010*/ 	.dword	__unnamed_2
	.align		8
        /*0018*/ 	.dword	_ZN40_INTERNAL_638dc0e6_4_k_cu_89e12fc4_255244cuda3std3__45__cpo5beginE
	.align		8
        /*0020*/ 	.dword	_ZN40_INTERNAL_638dc0e6_4_k_cu_89e12fc4_255244cuda3std3__45__cpo3endE
	.align		8
        /*0028*/ 	.dword	_ZN40_INTERNAL_638dc0e6_4_k_cu_89e12fc4_255244cuda3std3__45__cpo6cbeginE
	.align		8
        /*0030*/ 	.dword	_ZN40_INTERNAL_638dc0e6_4_k_cu_89e12fc4_255244cuda3std3__45__cpo4cendE
	.align		8
        /*0038*/ 	.dword	_ZN40_INTERNAL_638dc0e6_4_k_cu_89e12fc4_255244cuda3std3__442_GLOBAL__N__638dc0e6_4_k_cu_89e12fc4_255246ignoreE
	.align		8
        /*0040*/ 	.dword	_ZN40_INTERNAL_638dc0e6_4_k_cu_89e12fc4_255244cuda3std3__419piecewise_constructE
	.align		8
        /*0048*/ 	.dword	_ZN40_INTERNAL_638dc0e6_4_k_cu_89e12fc4_255244cuda3std3__48in_placeE
	.align		8
        /*0050*/ 	.dword	_ZN40_INTERNAL_638dc0e6_4_k_cu_89e12fc4_255244cuda3std6ranges3__45__cpo4swapE
	.align		8
        /*0058*/ 	.dword	_ZN40_INTERNAL_638dc0e6_4_k_cu_89e12fc4_255244cuda3std6ranges3__45__cpo9iter_moveE
	.align		8
        /*0060*/ 	.dword	_ZN40_INTERNAL_638dc0e6_4_k_cu_89e12fc4_255244cute7productE
	.align		8
        /*0068*/ 	.dword	_ZN40_INTERNAL_638dc0e6_4_k_cu_89e12fc4_255244cute1_E
	.align		8
        /*0070*/ 	.dword	$str$25
	.align		8
        /*0078*/ 	.dword	$str$26
	.align		8
        /*0080*/ 	.dword	$str$27
	.align		8
        /*0088*/ 	.dword	$str$28


//--------------------- .text._ZN7cutlass13device_kernelINS_4gemm6kernel13GemmUniversalIN4cute5tupleIJiiiiEEENS1_10collective13CollectiveMmaINS1_35MainloopSm100TmaUmmaWarpSpecializedILi6ELi2ELi4ENS5_IJNS4_1CILi4EEENSA_ILi2EEENSA_ILi1EEEEEEEENS5_IJNSA_ILi64EEESG_SG_EEEfNS5_IJlSD_lEEEfSI_NS4_8TiledMMAINS4_8MMA_AtomIJNS4_17SM100_MMA_TF32_SSINS_10tfloat32_tESM_fLi64ELi64ELNS4_4UMMA5MajorE0ELSO_0ELNSN_7ScaleInE0ELSP_0EEEEEENS4_6LayoutINS5_IJSD_SD_SD_EEENS5_IJNSA_ILi0EEESU_SU_EEEEENS5_IJNS4_10UnderscoreESX_SX_EEEEENS4_23SM90_TMA_LOAD_MULTICASTENS4_14ComposedLayoutINS4_7SwizzleILi3ELi4ELi3EEENS4_18smem_ptr_flag_bitsILi32EEENSS_INS5_IJNSA_ILi8EEENSA_ILi32EEEEEENS5_IJS17_SD_EEEEEEEvNS4_8identityES10_S1B_vS1C_EENS_8epilogue10collective18CollectiveEpilogueINS1E_23Sm100TmaWarpSpecializedILi3ELi2ELi16ELb1ELb0EEEJSH_NS5_IJNSS_ISG_SD_EENSS_IS17_SD_EEEEEfSI_fSI_NS1E_6fusion15FusionCallbacksIS1I_NS1M_17LinearCombinationIffffLNS_15FloatRoundStyleE2EEESH_S1L_JEEENS4_5SM1004TMEM4LOAD26SM100_TMEM_LOAD_16dp128b8xENS4_13SM90_TMA_LOADES1B_NS4_17SM75_U32x4_LDSM_NENS4_14SM90_TMA_STOREES1B_NS4_17SM90_U32x4_STSM_NENS4_39AutoVectorizingCopyWithAssumedAlignmentILi128EEEEEEvvEEEEvNT_6ParamsE --------------------------
	.section	.text._ZN7cutlass13device_kernelINS_4gemm6kernel13GemmUniversalIN4cute5tupleIJiiiiEEENS1_10collective13CollectiveMmaINS1_35MainloopSm100TmaUmmaWarpSpecializedILi6ELi2ELi4ENS5_IJNS4_1CILi4EEENSA_ILi2EEENSA_ILi1EEEEEEEENS5_IJNSA_ILi64EEESG_SG_EEEfNS5_IJlSD_lEEEfSI_NS4_8TiledMMAINS4_8MMA_AtomIJNS4_17SM100_MMA_TF32_SSINS_10tfloat32_tESM_fLi64ELi64ELNS4_4UMMA5MajorE0ELSO_0ELNSN_7ScaleInE0ELSP_0EEEEEENS4_6LayoutINS5_IJSD_SD_SD_EEENS5_IJNSA_ILi0EEESU_SU_EEEEENS5_IJNS4_10UnderscoreESX_SX_EEEEENS4_23SM90_TMA_LOAD_MULTICASTENS4_14ComposedLayoutINS4_7SwizzleILi3ELi4ELi3EEENS4_18smem_ptr_flag_bitsILi32EEENSS_INS5_IJNSA_ILi8EEENSA_ILi32EEEEEENS5_IJS17_SD_EEEEEEEvNS4_8identityES10_S1B_vS1C_EENS_8epilogue10collective18CollectiveEpilogueINS1E_23Sm100TmaWarpSpecializedILi3ELi2ELi16ELb1ELb0EEEJSH_NS5_IJNSS_ISG_SD_EENSS_IS17_SD_EEEEEfSI_fSI_NS1E_6fusion15FusionCallbacksIS1I_NS1M_17LinearCombinationIffffLNS_15FloatRoundStyleE2EEESH_S1L_JEEENS4_5SM1004TMEM4LOAD26SM100_TMEM_LOAD_16dp128b8xENS4_13SM90_TMA_LOADES1B_NS4_17SM75_U32x4_LDSM_NENS4_14SM90_TMA_STOREES1B_NS4_17SM90_U32x4_STSM_NENS4_39AutoVectorizingCopyWithAssumedAlignmentILi128EEEEEEvvEEEEvNT_6ParamsE,"ax",@progbits
	.align	128
.text._ZN7cutlass13device_kernelINS_4gemm6kernel13GemmUniversalIN4cute5tupleIJiiiiEEENS1_10collective13CollectiveMmaINS1_35MainloopSm100TmaUmmaWarpSpecializedILi6ELi2ELi4ENS5_IJNS4_1CILi4EEENSA_ILi2EEENSA_ILi1EEEEEEEENS5_IJNSA_ILi64EEESG_SG_EEEfNS5_IJlSD_lEEEfSI_NS4_8TiledMMAINS4_8MMA_AtomIJNS4_17SM100_MMA_TF32_SSINS_10tfloat32_tESM_fLi64ELi64ELNS4_4UMMA5MajorE0ELSO_0ELNSN_7ScaleInE0ELSP_0EEEEEENS4_6LayoutINS5_IJSD_SD_SD_EEENS5_IJNSA_ILi0EEESU_SU_EEEEENS5_IJNS4_10UnderscoreESX_SX_EEEEENS4_23SM90_TMA_LOAD_MULTICASTENS4_14ComposedLayoutINS4_7SwizzleILi3ELi4ELi3EEENS4_18smem_ptr_flag_bitsILi32EEENSS_INS5_IJNSA_ILi8EEENSA_ILi32EEEEEENS5_IJS17_SD_EEEEEEEvNS4_8identityES10_S1B_vS1C_EENS_8epilogue10collective18CollectiveEpilogueINS1E_23Sm100TmaWarpSpecializedILi3ELi2ELi16ELb1ELb0EEEJSH_NS5_IJNSS_ISG_SD_EENSS_IS17_SD_EEEEEfSI_fSI_NS1E_6fusion15FusionCallbacksIS1I_NS1M_17LinearCombinationIffffLNS_15FloatRoundStyleE2EEESH_S1L_JEEENS4_5SM1004TMEM4LOAD26SM100_TMEM_LOAD_16dp128b8xENS4_13SM90_TMA_LOADES1B_NS4_17SM75_U32x4_LDSM_NENS4_14SM90_TMA_STOREES1B_NS4_17SM90_U32x4_STSM_NENS4_39AutoVectorizingCopyWithAssumedAlignmentILi128EEEEEEvvEEEEvNT_6ParamsE:
        .type           _ZN7cutlass13device_kernelINS_4gemm6kernel13GemmUniversalIN4cute5tupleIJiiiiEEENS1_10collective13CollectiveMmaINS1_35MainloopSm100TmaUmmaWarpSpecializedILi6ELi2ELi4ENS5_IJNS4_1CILi4EEENSA_ILi2EEENSA_ILi1EEEEEEEENS5_IJNSA_ILi64EEESG_SG_EEEfNS5_IJlSD_lEEEfSI_NS4_8TiledMMAINS4_8MMA_AtomIJNS4_17SM100_MMA_TF32_SSINS_10tfloat32_tESM_fLi64ELi64ELNS4_4UMMA5MajorE0ELSO_0ELNSN_7ScaleInE0ELSP_0EEEEEENS4_6LayoutINS5_IJSD_SD_SD_EEENS5_IJNSA_ILi0EEESU_SU_EEEEENS5_IJNS4_10UnderscoreESX_SX_EEEEENS4_23SM90_TMA_LOAD_MULTICASTENS4_14ComposedLayoutINS4_7SwizzleILi3ELi4ELi3EEENS4_18smem_ptr_flag_bitsILi32EEENSS_INS5_IJNSA_ILi8EEENSA_ILi32EEEEEENS5_IJS17_SD_EEEEEEEvNS4_8identityES10_S1B_vS1C_EENS_8epilogue10collective18CollectiveEpilogueINS1E_23Sm100TmaWarpSpecializedILi3ELi2ELi16ELb1ELb0EEEJSH_NS5_IJNSS_ISG_SD_EENSS_IS17_SD_EEEEEfSI_fSI_NS1E_6fusion15FusionCallbacksIS1I_NS1M_17LinearCombinationIffffLNS_15FloatRoundStyleE2EEESH_S1L_JEEENS4_5SM1004TMEM4LOAD26SM100_TMEM_LOAD_16dp128b8xENS4_13SM90_TMA_LOADES1B_NS4_17SM75_U32x4_LDSM_NENS4_14SM90_TMA_STOREES1B_NS4_17SM90_U32x4_STSM_NENS4_39AutoVectorizingCopyWithAssumedAlignmentILi128EEEEEEvvEEEEvNT_6ParamsE,@function
        .size           _ZN7cutlass13device_kernelINS_4gemm6kernel13GemmUniversalIN4cute5tupleIJiiiiEEENS1_10collective13CollectiveMmaINS1_35MainloopSm100TmaUmmaWarpSpecializedILi6ELi2ELi4ENS5_IJNS4_1CILi4EEENSA_ILi2EEENSA_ILi1EEEEEEEENS5_IJNSA_ILi64EEESG_SG_EEEfNS5_IJlSD_lEEEfSI_NS4_8TiledMMAINS4_8MMA_AtomIJNS4_17SM100_MMA_TF32_SSINS_10tfloat32_tESM_fLi64ELi64ELNS4_4UMMA5MajorE0ELSO_0ELNSN_7ScaleInE0ELSP_0EEEEEENS4_6LayoutINS5_IJSD_SD_SD_EEENS5_IJNSA_ILi0EEESU_SU_EEEEENS5_IJNS4_10UnderscoreESX_SX_EEEEENS4_23SM90_TMA_LOAD_MULTICASTENS4_14ComposedLayoutINS4_7SwizzleILi3ELi4ELi3EEENS4_18smem_ptr_flag_bitsILi32EEENSS_INS5_IJNSA_ILi8EEENSA_ILi32EEEEEENS5_IJS17_SD_EEEEEEEvNS4_8identityES10_S1B_vS1C_EENS_8epilogue10collective18CollectiveEpilogueINS1E_23Sm100TmaWarpSpecializedILi3ELi2ELi16ELb1ELb0EEEJSH_NS5_IJNSS_ISG_SD_EENSS_IS17_SD_EEEEEfSI_fSI_NS1E_6fusion15FusionCallbacksIS1I_NS1M_17LinearCombinationIffffLNS_15FloatRoundStyleE2EEESH_S1L_JEEENS4_5SM1004TMEM4LOAD26SM100_TMEM_LOAD_16dp128b8xENS4_13SM90_TMA_LOADES1B_NS4_17SM75_U32x4_LDSM_NENS4_14SM90_TMA_STOREES1B_NS4_17SM90_U32x4_STSM_NENS4_39AutoVectorizingCopyWithAssumedAlignmentILi128EEEEEEvvEEEEvNT_6ParamsE,(.L_x_171 - _ZN7cutlass13device_kernelINS_4gemm6kernel13GemmUniversalIN4cute5tupleIJiiiiEEENS1_10collective13CollectiveMmaINS1_35MainloopSm100TmaUmmaWarpSpecializedILi6ELi2ELi4ENS5_IJNS4_1CILi4EEENSA_ILi2EEENSA_ILi1EEEEEEEENS5_IJNSA_ILi64EEESG_SG_EEEfNS5_IJlSD_lEEEfSI_NS4_8TiledMMAINS4_8MMA_AtomIJNS4_17SM100_MMA_TF32_SSINS_10tfloat32_tESM_fLi64ELi64ELNS4_4UMMA5MajorE0ELSO_0ELNSN_7ScaleInE0ELSP_0EEEEEENS4_6LayoutINS5_IJSD_SD_SD_EEENS5_IJNSA_ILi0EEESU_SU_EEEEENS5_IJNS4_10UnderscoreESX_SX_EEEEENS4_23SM90_TMA_LOAD_MULTICASTENS4_14ComposedLayoutINS4_7SwizzleILi3ELi4ELi3EEENS4_18smem_ptr_flag_bitsILi32EEENSS_INS5_IJNSA_ILi8EEENSA_ILi32EEEEEENS5_IJS17_SD_EEEEEEEvNS4_8identityES10_S1B_vS1C_EENS_8epilogue10collective18CollectiveEpilogueINS1E_23Sm100TmaWarpSpecializedILi3ELi2ELi16ELb1ELb0EEEJSH_NS5_IJNSS_ISG_SD_EENSS_IS17_SD_EEEEEfSI_fSI_NS1E_6fusion15FusionCallbacksIS1I_NS1M_17LinearCombinationIffffLNS_15FloatRoundStyleE2EEESH_S1L_JEEENS4_5SM1004TMEM4LOAD26SM100_TMEM_LOAD_16dp128b8xENS4_13SM90_TMA_LOADES1B_NS4_17SM75_U32x4_LDSM_NENS4_14SM90_TMA_STOREES1B_NS4_17SM90_U32x4_STSM_NENS4_39AutoVectorizingCopyWithAssumedAlignmentILi128EEEEEEvvEEEEvNT_6ParamsE)
        .other          _ZN7cutlass13device_kernelINS_4gemm6kernel13GemmUniversalIN4cute5tupleIJiiiiEEENS1_10collective13CollectiveMmaINS1_35MainloopSm100TmaUmmaWarpSpecializedILi6ELi2ELi4ENS5_IJNS4_1CILi4EEENSA_ILi2EEENSA_ILi1EEEEEEEENS5_IJNSA_ILi64EEESG_SG_EEEfNS5_IJlSD_lEEEfSI_NS4_8TiledMMAINS4_8MMA_AtomIJNS4_17SM100_MMA_TF32_SSINS_10tfloat32_tESM_fLi64ELi64ELNS4_4UMMA5MajorE0ELSO_0ELNSN_7ScaleInE0ELSP_0EEEEEENS4_6LayoutINS5_IJSD_SD_SD_EEENS5_IJNSA_ILi0EEESU_SU_EEEEENS5_IJNS4_10UnderscoreESX_SX_EEEEENS4_23SM90_TMA_LOAD_MULTICASTENS4_14ComposedLayoutINS4_7SwizzleILi3ELi4ELi3EEENS4_18smem_ptr_flag_bitsILi32EEENSS_INS5_IJNSA_ILi8EEENSA_ILi32EEEEEENS5_IJS17_SD_EEEEEEEvNS4_8identityES10_S1B_vS1C_EENS_8epilogue10collective18CollectiveEpilogueINS1E_23Sm100TmaWarpSpecializedILi3ELi2ELi16ELb1ELb0EEEJSH_NS5_IJNSS_ISG_SD_EENSS_IS17_SD_EEEEEfSI_fSI_NS1E_6fusion15FusionCallbacksIS1I_NS1M_17LinearCombinationIffffLNS_15FloatRoundStyleE2EEESH_S1L_JEEENS4_5SM1004TMEM4LOAD26SM100_TMEM_LOAD_16dp128b8xENS4_13SM90_TMA_LOADES1B_NS4_17SM75_U32x4_LDSM_NENS4_14SM90_TMA_STOREES1B_NS4_17SM90_U32x4_STSM_NENS4_39AutoVectorizingCopyWithAssumedAlignmentILi128EEEEEEvvEEEEvNT_6ParamsE,@"STO_CUDA_ENTRY STV_DEFAULT"
_ZN7cutlass13device_kernelINS_4gemm6kernel13GemmUniversalIN4cute5tupleIJiiiiEEENS1_10collective13CollectiveMmaINS1_35MainloopSm100TmaUmmaWarpSpecializedILi6ELi2ELi4ENS5_IJNS4_1CILi4EEENSA_ILi2EEENSA_ILi1EEEEEEEENS5_IJNSA_ILi64EEESG_SG_EEEfNS5_IJlSD_lEEEfSI_NS4_8TiledMMAINS4_8MMA_AtomIJNS4_17SM100_MMA_TF32_SSINS_10tfloat32_tESM_fLi64ELi64ELNS4_4UMMA5MajorE0ELSO_0ELNSN_7ScaleInE0ELSP_0EEEEEENS4_6LayoutINS5_IJSD_SD_SD_EEENS5_IJNSA_ILi0EEESU_SU_EEEEENS5_IJNS4_10UnderscoreESX_SX_EEEEENS4_23SM90_TMA_LOAD_MULTICASTENS4_14ComposedLayoutINS4_7SwizzleILi3ELi4ELi3EEENS4_18smem_ptr_flag_bitsILi32EEENSS_INS5_IJNSA_ILi8EEENSA_ILi32EEEEEENS5_IJS17_SD_EEEEEEEvNS4_8identityES10_S1B_vS1C_EENS_8epilogue10collective18CollectiveEpilogueINS1E_23Sm100TmaWarpSpecializedILi3ELi2ELi16ELb1ELb0EEEJSH_NS5_IJNSS_ISG_SD_EENSS_IS17_SD_EEEEEfSI_fSI_NS1E_6fusion15FusionCallbacksIS1I_NS1M_17LinearCombinationIffffLNS_15FloatRoundStyleE2EEESH_S1L_JEEENS4_5SM1004TMEM4LOAD26SM100_TMEM_LOAD_16dp128b8xENS4_13SM90_TMA_LOADES1B_NS4_17SM75_U32x4_LDSM_NENS4_14SM90_TMA_STOREES1B_NS4_17SM90_U32x4_STSM_NENS4_39AutoVectorizingCopyWithAssumedAlignmentILi128EEEEEEvvEEEEvNT_6ParamsE:
[----:B------:R-:W1:Y:S01]  /*0000*/  LDC R1, c[0x0][0x37c] ;  /* 0x0000df00ff017b82 */ /* 0x000e620000000800 */
[----:B------:R-:W2:Y:S01]  /*0010*/  S2R R63, SR_TID.X ;  /* 0x00000000003f7919 */ /* 0x000ea20000002100 */
[----:B------:R-:W3:Y:S01]  /*0020*/  LDCU.64 UR8, c[0x0][0x890] ;  /* 0x00011200ff0877ac */ /* 0x000ee20008000a00 */
[----:B------:R-:W-:Y:S02]  /*0030*/  PRMT R52, RZ, 0x7610, R52 ;  /* 0x00007610ff347816 */ /* 0x000fe40000000034 */
[----:B------:R-:W-:Y:S01]  /*0040*/  ELECT P4, URZ, PT ;  /* 0x0000000000ff782f */ /* 0x000fe20003880000 */
[----:B---3--:R-:W-:-:S04]  /*0050*/  UISETP.NE.U32.AND UP0, UPT, UR8, URZ, UPT ;  /* 0x000000ff0800728c */ /* 0x008fc8000bf05070 */
[----:B------:R-:W-:Y:S01]  /*0060*/  UISETP.NE.AND.EX UP0, UPT, UR9, URZ, UPT, UP0 ;  /* 0x000000ff0900728c */ /* 0x000fe2000bf05300 */
[----:B--2---:R-:W-:-:S05]  /*0070*/  SHF.R.U32.HI R53, RZ, 0x5, R63 ;  /* 0x00000005ff357819 */ /* 0x004fca000001163f */
[----:B------:R-:W2:Y:S02]  /*0080*/  SHFL.IDX PT, R0, R53, RZ, 0x1f ;  /* 0x00001fff35007589 */ /* 0x000ea400000e0000 */
[----:B--2---:R-:W-:Y:S01]  /*0090*/  R2UR UR22, R0 ;  /* 0x00000000001672ca */ /* 0x004fe200000e0000 */
[----:B-1----:R-:W-:-:S14]  /*00a0*/  BRA.U UP0, `(.L_x_0) ;  /* 0x0000000100307547 */ /* 0x002fdc000b800000 */
[----:B------:R-:W1:Y:S02]  /*00b0*/  LDCU.64 UR4, c[0x0][0x888] ;  /* 0x00011100ff0477ac */ /* 0x000e640008000a00 */
[----:B-1----:R-:W-:-:S04]  /*00c0*/  UISETP.NE.U32.AND UP0, UPT, UR4, URZ, UPT ;  /* 0x000000ff0400728c */ /* 0x002fc8000bf05070 */
[----:B------:R-:W-:-:S09]  /*00d0*/  UISETP.NE.AND.EX UP0, UPT, UR5, URZ, UPT, UP0 ;  /* 0x000000ff0500728c */ /* 0x000fd2000bf05300 */
[----:B------:R-:W-:Y:S05]  /*00e0*/  BRA.U !UP0, `(.L_x_1) ;  /* 0x0000000108147547 */ /* 0x000fea000b800000 */
[----:B------:R-:W1:Y:S01]  /*00f0*/  LDC.64 R26, c[0x0][0x888] ;  /* 0x00022200ff1a7b82 */ /* 0x000e620000000a00 */
[----:B------:R-:W1:Y:S02]  /*0100*/  LDCU.64 UR4, c[0x0][0x358] ;  /* 0x00006b00ff0477ac */ /* 0x000e640008000a00 */
[----:B-1----:R1:W5:Y:S01]  /*0110*/  LDG.E R26, desc[UR4][R26.64] ;  /* 0x000000041a1a7981 */ /* 0x002362000c1e1900 */
[----:B------:R-:W-:Y:S01]  /*0120*/  HFMA2 R52, -RZ, RZ, 0, 5.9604644775390625e-08 ;  /* 0x00000001ff347431 */ /* 0x000fe200000001ff */
[----:B------:R-:W-:Y:S05]  /*0130*/  BRA `(.L_x_0) ;  /* 0x00000000000c7947 */ /* 0x000fea0003800000 */
.L_x_1:
[----:B------:R-:W1:Y:S01]  /*0140*/  LDCU UR4, c[0x0][0x880] ;  /* 0x00011000ff0477ac */ /* 0x000e620008000800 */
[----:B------:R-:W-:Y:S01]  /*0150*/  HFMA2 R52, -RZ, RZ, 0, 5.9604644775390625e-08 ;  /* 0x00000001ff347431 */ /* 0x000fe200000001ff */
[----:B-1----:R-:W-:-:S07]  /*0160*/  MOV R26, UR4 ;  /* 0x00000004001a7c02 */ /* 0x002fce0008000f00 */
.L_x_0:
[----:B------:R-:W2:Y:S02]  /*0170*/  LDCU.64 UR4, c[0x0][0x8b0] ;  /* 0x00011600ff0477ac */ /* 0x000ea40008000a00 */
[----:B--2---:R-:W-:-:S04]  /*0180*/  UISETP.NE.U32.AND UP0, UPT, UR4, URZ, UPT ;  /* 0x000000ff0400728c */ /* 0x004fc8000bf05070 */
[----:B------:R-:W-:-:S09]  /*0190*/  UISETP.NE.AND.EX UP0, UPT, UR5, URZ, UPT, UP0 ;  /* 0x000000ff0500728c */ /* 0x000fd2000bf05300 */
[----:B------:R-:W-:Y:S05]  /*01a0*/  BRA.U UP0, `(.L_x_2) ;  /* 0x0000000100287547 */ /* 0x000fea000b800000 */
[----:B------:R-:W2:Y:S02]  /*01b0*/  LDCU.64 UR4, c[0x0][0x8a8] ;  /* 0x00011500ff0477ac */ /* 0x000ea40008000a00 */
[----:B--2---:R-:W-:-:S04]  /*01c0*/  UISETP.NE.U32.AND UP0, UPT, UR4, URZ, UPT ;  /* 0x000000ff0400728c */ /* 0x004fc8000bf05070 */
[----:B------:R-:W-:-:S09]  /*01d0*/  UISETP.NE.AND.EX UP0, UPT, UR5, URZ, UPT, UP0 ;  /* 0x000000ff0500728c */ /* 0x000fd2000bf05300 */
[----:B------:R-:W-:Y:S05]  /*01e0*/  BRA.U !UP0, `(.L_x_3) ;  /* 0x0000000108107547 */ /* 0x000fea000b800000 */
[----:B------:R-:W2:Y:S01]  /*01f0*/  LDC.64 R24, c[0x0][0x8a8] ;  /* 0x00022a00ff187b82 */ /* 0x000ea20000000a00 */
[----:B------:R-:W2:Y:S02]  /*0200*/  LDCU.64 UR4, c[0x0][0x358] ;  /* 0x00006b00ff0477ac */ /* 0x000ea40008000a00 */
[----:B--2---:R2:W5:Y:S01]  /*0210*/  LDG.E R24, desc[UR4][R24.64] ;  /* 0x0000000418187981 */ /* 0x004562000c1e1900 */
[----:B------:R-:W-:Y:S05]  /*0220*/  BRA `(.L_x_2) ;  /* 0x0000000000087947 */ /* 0x000fea0003800000 */
.L_x_3:
[----:B------:R-:W2:Y:S02]  /*0230*/  LDCU UR4, c[0x0][0x8a0] ;  /* 0x00011400ff0477ac */ /* 0x000ea40008000800 */
[----:B--2---:R-:W-:Y:S02]  /*0240*/  MOV R24, UR4 ;  /* 0x0000000400187c02 */ /* 0x004fe40008000f00 */
.L_x_2:
[----:B------:R-:W-:Y:S01]  /*0250*/  IMAD.U32 R0, RZ, RZ, UR22 ;  /* 0x00000016ff007e24 */ /* 0x000fe2000f8e00ff */
[----:B------:R-:W-:Y:S04]  /*0260*/  BSSY.RECONVERGENT B0, `(.L_x_4) ;  /* 0x000000c000007945 */ /* 0x000fe80003800200 */
[C---:B------:R-:W-:Y:S02]  /*0270*/  ISETP.NE.OR P1, PT, R0.reuse, 0x1, !P4 ;  /* 0x000000010000780c */ /* 0x040fe40006725670 */
[----:B------:R-:W-:-:S11]  /*0280*/  ISETP.NE.OR P0, PT, R0, 0x3, !P4 ;  /* 0x000000030000780c */ /* 0x000fd60006705670 */
[----:B------:R-:W-:Y:S05]  /*0290*/  @P1 BRA `(.L_x_5) ;  /* 0x0000000000201947 */ /* 0x000fea0003800000 */
[----:B------:R-:W3:Y:S02]  /*02a0*/  LDCU.64 UR4, c[0x0][0x348] ;  /* 0x00006900ff0477ac */ /* 0x000ee40008000a00 */
[----:B---3--:R-:W-:Y:S02]  /*02b0*/  UIADD3 UR6, UP1, UPT, UR4, 0x80, URZ ;  /* 0x0000008004067890 */ /* 0x008fe4000ff3e0ff */
[----:B------:R-:W-:Y:S02]  /*02c0*/  UIADD3 UR4, UP0, UPT, UR4, 0x180, URZ ;  /* 0x0000018004047890 */ /* 0x000fe4000ff1e0ff */
[----:B------:R-:W-:Y:S02]  /*02d0*/  UIADD3.X UR7, UPT, UPT, URZ, UR5, URZ, UP1, !UPT ;  /* 0x00000005ff077290 */ /* 0x000fe40008ffe4ff */
[----:B------:R-:W-:-:S07]  /*02e0*/  UIADD3.X UR5, UPT, UPT, URZ, UR5, URZ, UP0, !UPT ;  /* 0x00000005ff057290 */ /* 0x000fce00087fe4ff */
[----:B------:R3:W-:Y:S02]  /*02f0*/  UTMACCTL.PF [UR6] ;  /* 0x00000000060079b9 */ /* 0x0007e40008040000 */
[----:B------:R3:W-:Y:S02]  /*0300*/  UTMACCTL.PF [UR4] ;  /* 0x00000000040079b9 */ /* 0x0007e40008040000 */
[----:B---3--:R-:W-:Y:S01]  /*0310*/  NOP ;  /* 0x0000000000007918 */ /* 0x008fe20000000000 */
.L_x_5:
[----:B------:R-:W-:Y:S05]  /*0320*/  BSYNC.RECONVERGENT B0 ;  /* 0x0000000000007941 */ /* 0x000fea0003800200 */
.L_x_4:
[----:B------:R-:W-:Y:S04]  /*0330*/  BSSY.RECONVERGENT B0, `(.L_x_6) ;  /* 0x000000a000007945 */ /* 0x000fe80003800200 */
        /* <DEDUP_REMOVED lines=9> */
.L_x_7:
[----:B------:R-:W-:Y:S05]  /*03d0*/  BSYNC.RECONVERGENT B0 ;  /* 0x0000000000007941 */ /* 0x000fea0003800200 */
.L_x_6:
[----:B------:R-:W3:Y:S01]  /*03e0*/  LDCU.64 UR4, c[0x0][0x888] ;  /* 0x00011100ff0477ac */ /* 0x000ee20008000a00 */
[----:B------:R-:W-:Y:S02]  /*03f0*/  UISETP.EQ.U32.AND UP1, UPT, UR8, URZ, UPT ;  /* 0x000000ff0800728c */ /* 0x000fe4000bf22070 */
[----:B------:R-:W-:Y:S02]  /*0400*/  UPLOP3.LUT UP4, UPT, UPT, UPT, UPT, 0x80, 0x8 ;  /* 0x000000000008789c */ /* 0x000fe40003f8f070 */
[----:B---3--:R-:W-:-:S04]  /*0410*/  UISETP.NE.U32.AND UP0, UPT, UR4, URZ, UPT ;  /* 0x000000ff0400728c */ /* 0x008fc8000bf05070 */
[----:B------:R-:W-:-:S04]  /*0420*/  UISETP.NE.AND.EX UP0, UPT, UR5, URZ, UPT, UP0 ;  /* 0x000000ff0500728c */ /* 0x000fc8000bf05300 */
[----:B------:R-:W-:-:S04]  /*0430*/  UISETP.EQ.OR.EX UP2, UPT, UR9, URZ, !UP0, UP1 ;  /* 0x000000ff0900728c */ /* 0x000fc8000c742710 */
[----:B------:R-:W-:-:S06]  /*0440*/  UP2UR UR4, UPR, URZ, 0x4 ;  /* 0x00000004ff047883 */ /* 0x000fcc0008000000 */
[----:B------:R-:W-:Y:S01]  /*0450*/  MOV R56, UR4 ;  /* 0x0000000400387c02 */ /* 0x000fe20008000f00 */
[----:B------:R-:W-:Y:S06]  /*0460*/  BRA.U !UP2, `(.L_x_8) ;  /* 0x000000010a207547 */ /* 0x000fec000b800000 */
[----:B------:R-:W-:Y:S01]  /*0470*/  UISETP.NE.U32.AND UP1, UPT, UR8, URZ, UPT ;  /* 0x000000ff0800728c */ /* 0x000fe2000bf25070 */
[----:B-----5:R-:W-:Y:S01]  /*0480*/  FSETP.NEU.AND P0, PT, R26, RZ, PT ;  /* 0x000000ff1a00720b */ /* 0x020fe20003f0d000 */
[----:B------:R-:W-:Y:S02]  /*0490*/  USEL UR4, URZ, 0xffffffff, UP0 ;  /* 0xffffffffff047887 */ /* 0x000fe40008000000 */
[----:B------:R-:W-:-:S10]  /*04a0*/  UISETP.NE.AND.EX UP1, UPT, UR9, URZ, UPT, UP1 ;  /* 0x000000ff0900728c */ /* 0x000fd4000bf25310 */
[----:B------:R-:W-:Y:S01]  /*04b0*/  VOTEU.ANY UP0, P0 ;  /* 0x0000000000ff7886 */ /* 0x000fe20000000100 */
[----:B------:R-:W-:-:S04]  /*04c0*/  @!UP1 USEL UR4, URZ, 0xffffffff, UP0 ;  /* 0xffffffffff049887 */ /* 0x000fc80008000000 */
[----:B------:R-:W-:-:S04]  /*04d0*/  ULOP3.LUT UR4, UR4, 0x1, URZ, 0xc0, !UPT ;  /* 0x0000000104047892 */ /* 0x000fc8000f8ec0ff */
[----:B------:R-:W-:-:S11]  /*04e0*/  UISETP.NE.U32.AND UP4, UPT, UR4, 0x1, UPT ;  /* 0x000000010400788c */ /* 0x000fd6000bf85070 */
.L_x_8:
[----:B------:R-:W3:Y:S01]  /*04f0*/  SHFL.IDX PT, R2, R53, RZ, 0x1f ;  /* 0x00001fff35027589 */ /* 0x000ee200000e0000 */
[----:B------:R-:W-:-:S04]  /*0500*/  UISETP.NE.AND UP0, UPT, UR22, 0x2, UPT ;  /* 0x000000021600788c */ /* 0x000fc8000bf05270 */
[----:B------:R-:W-:Y:S01]  /*0510*/  USEL UR37, URZ, 0x1, UP0 ;  /* 0x00000001ff257887 */ /* 0x000fe20008000000 */
[----:B---3--:R-:W-:-:S13]  /*0520*/  ISETP.NE.AND P0, PT, R2, RZ, PT ;  /* 0x000000ff0200720c */ /* 0x008fda0003f05270 */
[----:B------:R-:W-:Y:S05]  /*0530*/  @P0 BRA `(.L_x_9) ;  /* 0x0000000000680947 */ /* 0x000fea0003800000 */
[----:B------:R-:W3:Y:S01]  /*0540*/  S2UR UR4, SR_CgaCtaId ;  /* 0x00000000000479c3 */ /* 0x000ee20000008800 */
[----:B------:R-:W-:Y:S01]  /*0550*/  UMOV UR5, 0x400 ;  /* 0x0000040000057882 */ /* 0x000fe20000000000 */
[----:B------:R-:W-:Y:S01]  /*0560*/  UMOV UR8, 0x1 ;  /* 0x0000000100087882 */ /* 0x000fe20000000000 */
[----:B------:R-:W-:Y:S01]  /*0570*/  UMOV UR6, 0x5 ;  /* 0x0000000500067882 */ /* 0x000fe20000000000 */
[----:B------:R-:W-:-:S04]  /*0580*/  UIADD3 UR8, UPT, UPT, -UR8, 0x100000, URZ ;  /* 0x0010000008087890 */ /* 0x000fc8000fffe1ff */
[----:B------:R-:W-:Y:S02]  /*0590*/  USHF.L.U32 UR9, UR8, 0xb, URZ ;  /* 0x0000000b08097899 */ /* 0x000fe400080006ff */
[----:B------:R-:W-:Y:S02]  /*05a0*/  USHF.L.U32 UR8, UR8, 0x1, URZ ;  /* 0x0000000108087899 */ /* 0x000fe400080006ff */
[----:B------:R-:W-:-:S04]  /*05b0*/  UIADD3 UR6, UPT, UPT, -UR6, 0x100000, URZ ;  /* 0x0010000006067890 */ /* 0x000fc8000fffe1ff */
[----:B------:R-:W-:Y:S02]  /*05c0*/  USHF.L.U32 UR7, UR6, 0xb, URZ ;  /* 0x0000000b06077899 */ /* 0x000fe400080006ff */
[----:B------:R-:W-:Y:S01]  /*05d0*/  USHF.L.U32 UR6, UR6, 0x1, URZ ;  /* 0x0000000106067899 */ /* 0x000fe200080006ff */
[----:B------:R-:W-:Y:S01]  /*05e0*/  ELECT P0, URZ, PT ;  /* 0x0000000000ff782f */ /* 0x000fe20003800000 */
[----:B---3--:R-:W-:Y:S01]  /*05f0*/  ULEA UR4, UR4, UR5, 0x18 ;  /* 0x0000000504047291 */ /* 0x008fe2000f8ec0ff */
[----:B------:R-:W3:Y:S11]  /*0600*/  FENCE.VIEW.ASYNC.S ;  /* 0x00000000000073c6 */ /* 0x000ef60000000000 */
[----:B---3--:R3:W4:Y:S01]  /*0610*/  SYNCS.EXCH.64 URZ, [UR4], UR8 ;  /* 0x0000000804ff75b2 */ /* 0x0087220008000100 */
[----:B------:R3:W1:Y:S01]  /*0620*/  SYNCS.EXCH.64 URZ, [UR4+0x30], UR6 ;  /* 0x0000300604ff75b2 */ /* 0x0006620008000100 */
        /* <DEDUP_REMOVED lines=10> */
[----:B------:R-:W-:Y:S01]  /*06d0*/  NOP ;  /* 0x0000000000007918 */ /* 0x000fe20000000000 */
.L_x_9:
[----:B------:R-:W2:Y:S01]  /*06e0*/  SHFL.IDX PT, R2, R53, RZ, 0x1f ;  /* 0x00001fff35027589 */ /* 0x000ea200000e0000 */
[----:B------:R-:W-:Y:S01]  /*06f0*/  NOP ;  /* 0x0000000000007918 */ /* 0x000fe20000000000 */
[----:B--2---:R-:W-:-:S13]  /*0700*/  ISETP.NE.AND P0, PT, R2, 0x1, PT ;  /* 0x000000010200780c */ /* 0x004fda0003f05270 */
[----:B------:R-:W-:Y:S05]  /*0710*/  @P0 BRA `(.L_x_10) ;  /* 0x0000000000500947 */ /* 0x000fea0003800000 */
[----:B---3--:R-:W2:Y:S01]  /*0720*/  S2UR UR4, SR_CgaCtaId ;  /* 0x00000000000479c3 */ /* 0x008ea20000008800 */
        /* <DEDUP_REMOVED lines=10> */
[----:B--2---:R-:W-:Y:S01]  /*07d0*/  ULEA UR4, UR4, UR5, 0x18 ;  /* 0x0000000504047291 */ /* 0x004fe2000f8ec0ff */
[----:B------:R-:W2:Y:S11]  /*07e0*/  FENCE.VIEW.ASYNC.S ;  /* 0x00000000000073c6 */ /* 0x000eb60000000000 */
[----:B--2---:R2:W3:Y:S01]  /*07f0*/  SYNCS.EXCH.64 URZ, [UR4+0x60], UR8 ;  /* 0x0000600804ff75b2 */ /* 0x0044e20008000100 */
[----:B------:R2:W1:Y:S01]  /*0800*/  SYNCS.EXCH.64 URZ, [UR4+0x78], UR6 ;  /* 0x0000780604ff75b2 */ /* 0x0004620008000100 */
[----:B------:R2:W1:Y:S01]  /*0810*/  SYNCS.EXCH.64 URZ, [UR4+0x68], UR8 ;  /* 0x0000680804ff75b2 */ /* 0x0004620008000100 */
[----:B------:R2:W1:Y:S01]  /*0820*/  SYNCS.EXCH.64 URZ, [UR4+0x80], UR6 ;  /* 0x0000800604ff75b2 */ /* 0x0004620008000100 */
[----:B------:R2:W1:Y:S01]  /*0830*/  SYNCS.EXCH.64 URZ, [UR4+0x70], UR8 ;  /* 0x0000700804ff75b2 */ /* 0x0004620008000100 */
[----:B------:R2:W1:Y:S01]  /*0840*/  SYNCS.EXCH.64 URZ, [UR4+0x88], UR6 ;  /* 0x0000880604ff75b2 */ /* 0x0004620008000100 */
[----:B------:R-:W-:Y:S01]  /*0850*/  NOP ;  /* 0x0000000000007918 */ /* 0x000fe20000000000 */
.L_x_10:
[----:B------:R-:W4:Y:S01]  /*0860*/  SHFL.IDX PT, R2, R53, RZ, 0x1f ;  /* 0x00001fff35027589 */ /* 0x000f2200000e0000 */
[----:B------:R-:W-:Y:S01]  /*0870*/  NOP ;  /* 0x0000000000007918 */ /* 0x000fe20000000000 */
[----:B----4-:R-:W-:-:S13]  /*0880*/  ISETP.NE.AND P0, PT, R2, 0x3, PT ;  /* 0x000000030200780c */ /* 0x010fda0003f05270 */
[----:B------:R-:W-:Y:S05]  /*0890*/  @P0 BRA `(.L_x_11) ;  /* 0x0000000000300947 */ /* 0x000fea0003800000 */
[----:B--23--:R-:W2:Y:S01]  /*08a0*/  S2UR UR6, SR_CgaCtaId ;  /* 0x00000000000679c3 */ /* 0x00cea20000008800 */
[----:B------:R-:W-:Y:S01]  /*08b0*/  UMOV UR4, 0x400 ;  /* 0x0000040000047882 */ /* 0x000fe20000000000 */
[----:B------:R-:W-:Y:S01]  /*08c0*/  UMOV UR5, 0x20 ;  /* 0x0000002000057882 */ /* 0x000fe20000000000 */
[----:B------:R-:W-:Y:S01]  /*08d0*/  ELECT P0, URZ, PT ;  /* 0x0000000000ff782f */ /* 0x000fe20003800000 */
[----:B--2---:R-:W-:Y:S02]  /*08e0*/  ULEA UR6, UR6, UR4, 0x18 ;  /* 0x0000000406067291 */ /* 0x004fe4000f8ec0ff */
[----:B------:R-:W-:-:S04]  /*08f0*/  UIADD3 UR4, UPT, UPT, -UR5, 0x100000, URZ ;  /* 0x0010000005047890 */ /* 0x000fc8000fffe1ff */
[----:B------:R-:W-:Y:S02]  /*0900*/  USHF.L.U32 UR5, UR4, 0xb, URZ ;  /* 0x0000000b04057899 */ /* 0x000fe400080006ff */
[----:B------:R-:W-:Y:S01]  /*0910*/  USHF.L.U32 UR4, UR4, 0x1, URZ ;  /* 0x0000000104047899 */ /* 0x000fe200080006ff */
[----:B------:R-:W2:Y:S11]  /*0920*/  FENCE.VIEW.ASYNC.S ;  /* 0x00000000000073c6 */ /* 0x000eb60000000000 */
[----:B--2---:R4:W2:Y:S01]  /*0930*/  SYNCS.EXCH.64 URZ, [UR6+0x90], UR4 ;  /* 0x0000900406ff75b2 */ /* 0x0048a20008000100 */
[----:B------:R4:W3:Y:S02]  /*0940*/  SYNCS.EXCH.64 URZ, [UR6+0x98], UR4 ;  /* 0x0000980406ff75b2 */ /* 0x0008e40008000100 */
[----:B----4-:R-:W-:Y:S01]  /*0950*/  NOP ;  /* 0x0000000000007918 */ /* 0x010fe20000000000 */
.L_x_11:
[----:B------:R-:W4:Y:S01]  /*0960*/  SHFL.IDX PT, R2, R53, RZ, 0x1f ;  /* 0x00001fff35027589 */ /* 0x000f2200000e0000 */
[----:B------:R-:W-:Y:S01]  /*0970*/  NOP ;  /* 0x0000000000007918 */ /* 0x000fe20000000000 */
[----:B----4-:R-:W-:-:S13]  /*0980*/  ISETP.NE.AND P0, PT, R2, 0x4, PT ;  /* 0x000000040200780c */ /* 0x010fda0003f05270 */
[----:B------:R-:W-:Y:S05]  /*0990*/  @P0 BRA `(.L_x_12) ;  /* 0x00000000004c0947 */ /* 0x000fea0003800000 */
[----:B--23--:R-:W2:Y:S01]  /*09a0*/  S2UR UR6, SR_CgaCtaId ;  /* 0x00000000000679c3 */ /* 0x00cea20000008800 */
[----:B------:R-:W-:Y:S01]  /*09b0*/  UMOV UR4, 0x720 ;  /* 0x0000072000047882 */ /* 0x000fe20000000000 */
[----:B------:R-:W-:Y:S01]  /*09c0*/  UMOV UR5, 0x400 ;  /* 0x0000040000057882 */ /* 0x000fe20000000000 */
[----:B------:R-:W-:Y:S01]  /*09d0*/  USEL UR4, UR4, 0x620, UP4 ;  /* 0x0000062004047887 */ /* 0x000fe2000a000000 */
[----:B------:R-:W-:Y:S01]  /*09e0*/  UMOV UR8, 0x1 ;  /* 0x0000000100087882 */ /* 0x000fe20000000000 */
[----:B------:R-:W-:Y:S01]  /*09f0*/  ELECT P0, URZ, PT ;  /* 0x0000000000ff782f */ /* 0x000fe20003800000 */
[----:B------:R-:W-:-:S04]  /*0a00*/  UIADD3 UR8, UPT, UPT, -UR8, 0x100000, URZ ;  /* 0x0010000008087890 */ /* 0x000fc8000fffe1ff */
[----:B------:R-:W-:Y:S02]  /*0a10*/  USHF.L.U32 UR9, UR8, 0xb, URZ ;  /* 0x0000000b08097899 */ /* 0x000fe400080006ff */
[----:B------:R-:W-:Y:S02]  /*0a20*/  USHF.L.U32 UR8, UR8, 0x1, URZ ;  /* 0x0000000108087899 */ /* 0x000fe400080006ff */
[----:B--2---:R-:W-:Y:S02]  /*0a30*/  ULEA UR6, UR6, UR5, 0x18 ;  /* 0x0000000506067291 */ /* 0x004fe4000f8ec0ff */
[----:B------:R-:W-:-:S04]  /*0a40*/  UIADD3 UR4, UPT, UPT, -UR4, 0x100000, URZ ;  /* 0x0010000004047890 */ /* 0x000fc8000fffe1ff */
[----:B------:R-:W-:Y:S02]  /*0a50*/  USHF.L.U32 UR5, UR4, 0xb, URZ ;  /* 0x0000000b04057899 */ /* 0x000fe400080006ff */
[----:B------:R-:W-:Y:S01]  /*0a60*/  USHF.L.U32 UR4, UR4, 0x1, URZ ;  /* 0x0000000104047899 */ /* 0x000fe200080006ff */
[----:B------:R-:W2:Y:S03]  /*0a70*/  FENCE.VIEW.ASYNC.S ;  /* 0x00000000000073c6 */ /* 0x000ea60000000000 */
[----:B--2---:R4:W2:Y:S08]  /*0a80*/  SYNCS.EXCH.64 URZ, [UR6+0xa0], UR8 ;  /* 0x0000a00806ff75b2 */ /* 0x0048b00008000100 */
[----:B------:R4:W3:Y:S01]  /*0a90*/  SYNCS.EXCH.64 URZ, [UR6+0xb0], UR4 ;  /* 0x0000b00406ff75b2 */ /* 0x0008e20008000100 */
[----:B------:R4:W1:Y:S01]  /*0aa0*/  SYNCS.EXCH.64 URZ, [UR6+0xa8], UR8 ;  /* 0x0000a80806ff75b2 */ /* 0x0008620008000100 */
[----:B------:R4:W1:Y:S02]  /*0ab0*/  SYNCS.EXCH.64 URZ, [UR6+0xb8], UR4 ;  /* 0x0000b80406ff75b2 */ /* 0x0008640008000100 */
[----:B----4-:R-:W-:Y:S01]  /*0ac0*/  NOP ;  /* 0x0000000000007918 */ /* 0x010fe20000000000 */
.L_x_12:
[----:B------:R-:W4:Y:S01]  /*0ad0*/  SHFL.IDX PT, R2, R53, RZ, 0x1f ;  /* 0x00001fff35027589 */ /* 0x000f2200000e0000 */
[----:B------:R-:W-:Y:S01]  /*0ae0*/  NOP ;  /* 0x0000000000007918 */ /* 0x000fe20000000000 */
[----:B----4-:R-:W-:-:S13]  /*0af0*/  ISETP.NE.AND P0, PT, R2, 0x5, PT ;  /* 0x000000050200780c */ /* 0x010fda0003f05270 */
[----:B------:R-:W-:Y:S05]  /*0b00*/  @P0 BRA `(.L_x_13) ;  /* 0x0000000000580947 */ /* 0x000fea0003800000 */
[----:B--23--:R-:W2:Y:S01]  /*0b10*/  S2UR UR4, SR_CgaCtaId ;  /* 0x00000000000479c3 */ /* 0x00cea20000008800 */
        /* <DEDUP_REMOVED lines=12> */
[----:B--2---:R4:W2:Y:S01]  /*0be0*/  SYNCS.EXCH.64 URZ, [UR4+0xc0], UR8 ;  /* 0x0000c00804ff75b2 */ /* 0x0048a20008000100 */
[----:B------:R4:W3:Y:S01]  /*0bf0*/  SYNCS.EXCH.64 URZ, [UR4+0xe0], UR6 ;  /* 0x0000e00604ff75b2 */ /* 0x0008e20008000100 */
[----:B------:R4:W1:Y:S01]  /*0c00*/  SYNCS.EXCH.64 URZ, [UR4+0xc8], UR8 ;  /* 0x0000c80804ff75b2 */ /* 0x0008620008000100 */
[----:B------:R4:W1:Y:S01]  /*0c10*/  SYNCS.EXCH.64 URZ, [UR4+0xe8], UR6 ;  /* 0x0000e80604ff75b2 */ /* 0x0008620008000100 */
[----:B------:R4:W1:Y:S01]  /*0c20*/  SYNCS.EXCH.64 URZ, [UR4+0xd0], UR8 ;  /* 0x0000d00804ff75b2 */ /* 0x0008620008000100 */
[----:B------:R4:W1:Y:S01]  /*0c30*/  SYNCS.EXCH.64 URZ, [UR4+0xf0], UR6 ;  /* 0x0000f00604ff75b2 */ /* 0x0008620008000100 */
[----:B------:R4:W1:Y:S01]  /*0c40*/  SYNCS.EXCH.64 URZ, [UR4+0xd8], UR8 ;  /* 0x0000d80804ff75b2 */ /* 0x0008620008000100 */
[----:B------:R4:W1:Y:S02]  /*0c50*/  SYNCS.EXCH.64 URZ, [UR4+0xf8], UR6 ;  /* 0x0000f80604ff75b2 */ /* 0x0008640008000100 */
[----:B----4-:R-:W-:Y:S01]  /*0c60*/  NOP ;  /* 0x0000000000007918 */ /* 0x010fe20000000000 */
.L_x_13:
[----:B------:R-:W4:Y:S01]  /*0c70*/  SHFL.IDX PT, R2, R53, RZ, 0x1f ;  /* 0x00001fff35027589 */ /* 0x000f2200000e0000 */
[----:B------:R-:W1:Y:S01]  /*0c80*/  S2UR UR54, SR_CgaCtaId ;  /* 0x00000000003679c3 */ /* 0x000e620000008800 */
[----:B------:R-:W-:Y:S01]  /*0c90*/  NOP ;  /* 0x0000000000007918 */ /* 0x000fe20000000000 */
[----:B----4-:R-:W-:-:S13]  /*0ca0*/  ISETP.NE.AND P0, PT, R2, 0x3, PT ;  /* 0x000000030200780c */ /* 0x010fda0003f05270 */
[----:B-1----:R-:W-:Y:S05]  /*0cb0*/  @P0 BRA `(.L_x_14) ;  /* 0x0000000000340947 */ /* 0x002fea0003800000 */
[----:B--23--:R-:W-:Y:S01]  /*0cc0*/  UMOV UR4, 0x400 ;  /* 0x0000040000047882 */ /* 0x00cfe20000000000 */
[----:B------:R-:W-:Y:S01]  /*0cd0*/  UMOV UR6, 0x20 ;  /* 0x0000002000067882 */ /* 0x000fe20000000000 */
[----:B------:R-:W-:Y:S02]  /*0ce0*/  ULEA UR4, UR54, UR4, 0x18 ;  /* 0x0000000436047291 */ /* 0x000fe4000f8ec0ff */
[----:B------:R-:W-:-:S04]  /*0cf0*/  UIADD3 UR6, UPT, UPT, -UR6, 0x100000, URZ ;  /* 0x0010000006067890 */ /* 0x000fc8000fffe1ff */
[----:B------:R-:W-:Y:S02]  /*0d00*/  USHF.L.U32 UR7, UR6, 0xb, URZ ;  /* 0x0000000b06077899 */ /* 0x000fe400080006ff */
[----:B------:R-:W-:Y:S01]  /*0d10*/  USHF.L.U32 UR6, UR6, 0x1, URZ ;  /* 0x0000000106067899 */ /* 0x000fe200080006ff */
[----:B------:R-:W-:Y:S01]  /*0d20*/  ELECT P0, URZ, PT ;  /* 0x0000000000ff782f */ /* 0x000fe20003800000 */
[----:B------:R-:W1:Y:S10]  /*0d30*/  FENCE.VIEW.ASYNC.S ;  /* 0x00000000000073c6 */ /* 0x000e740000000000 */
[----:B-1----:R1:W4:Y:S01]  /*0d40*/  SYNCS.EXCH.64 URZ, [UR4+0x100], UR6 ;  /* 0x0001000604ff75b2 */ /* 0x0023220008000100 */
[----:B------:R1:W2:Y:S01]  /*0d50*/  SYNCS.EXCH.64 URZ, [UR4+0x110], UR6 ;  /* 0x0001100604ff75b2 */ /* 0x0002a20008000100 */
[----:B------:R1:W3:Y:S01]  /*0d60*/  SYNCS.EXCH.64 URZ, [UR4+0x108], UR6 ;  /* 0x0001080604ff75b2 */ /* 0x0002e20008000100 */
[----:B------:R1:W1:Y:S01]  /*0d70*/  SYNCS.EXCH.64 URZ, [UR4+0x118], UR6 ;  /* 0x0001180604ff75b2 */ /* 0x0002620008000100 */
[----:B------:R-:W-:Y:S01]  /*0d80*/  NOP ;  /* 0x0000000000007918 */ /* 0x000fe20000000000 */
.L_x_14:
[----:B-123--:R-:W1:Y:S01]  /*0d90*/  LDCU UR4, c[0x0][0x36c] ;  /* 0x00006d80ff0477ac */ /* 0x00ee620008000800 */
[----:B------:R-:W-:Y:S01]  /*0da0*/  ISETP.NE.OR P4, PT, R0, 0x2, !P4 ;  /* 0x000000020000780c */ /* 0x000fe20006785670 */
[----:B------:R-:W-:Y:S01]  /*0db0*/  NOP ;  /* 0x0000000000007918 */ /* 0x000fe20000000000 */
[----:B------:R-:W-:Y:S01]  /*0dc0*/  LOP3.LUT R0, R63, 0x1f, RZ, 0xc0, !PT ;  /* 0x0000001f3f007812 */ /* 0x000fe200078ec0ff */
[----:B------:R-:W-:Y:S02]  /*0dd0*/  UISETP.NE.AND UP5, UPT, UR22, URZ, UPT ;  /* 0x000000ff1600728c */ /* 0x000fe4000bfa5270 */
[----:B-1----:R-:W-:-:S09]  /*0de0*/  UISETP.EQ.U32.AND UP6, UPT, UR4, 0x1, UPT ;  /* 0x000000010400788c */ /* 0x002fd2000bfc2070 */
[----:B------:R-:W-:Y:S05]  /*0df0*/  BRA.U !UP6, `(.L_x_15) ;  /* 0x000000010e087547 */ /* 0x000fea000b800000 */
[----:B----4-:R-:W-:Y:S01]  /*0e00*/  UCGABAR_ARV ;  /* 0x00000000000079c7 */ /* 0x010fe20008000000 */
[----:B------:R-:W-:Y:S05]  /*0e10*/  BRA `(.L_x_16) ;  /* 0x0000000000047947 */ /* 0x000fea0003800000 */
.L_x_15:
[----:B----4-:R-:W-:Y:S01]  /*0e20*/  NOP ;  /* 0x0000000000007918 */ /* 0x010fe20000000000 */
.L_x_16:
[----:B------:R-:W1:Y:S01]  /*0e30*/  S2UR UR25, SR_CTAID.X ;  /* 0x00000000001979c3 */ /* 0x000e620000002500 */
[----:B------:R-:W-:-:S05]  /*0e40*/  CS2R.32 R55, SR_CgaSize ;  /* 0x0000000000377805 */ /* 0x000fca0000008a00 */
[----:B------:R-:W-:-:S05]  /*0e50*/  IMAD R55, R55, -0xa0, RZ ;  /* 0xffffff6037377824 */ /* 0x000fca00078e02ff */
[----:B------:R-:W-:-:S14]  /*0e60*/  R2UR UR5, R55 ;  /* 0x00000000370572ca */ /* 0x000fdc00000e0000 */
[----:B------:R-:W2:Y:S01]  /*0e70*/  LDCU UR5, c[0x0][UR5+0x2b0] ;  /* 0x00005600050577ac */ /* 0x000ea20008000800 */
[----:B------:R-:W-:-:S05]  /*0e80*/  CS2R.32 R55, SR_CgaSize ;  /* 0x0000000000377805 */ /* 0x000fca0000008a00 */
[----:B------:R-:W-:-:S05]  /*0e90*/  IMAD R55, R55, -0xa0, RZ ;  /* 0xffffff6037377824 */ /* 0x000fca00078e02ff */
[----:B------:R-:W-:-:S14]  /*0ea0*/  R2UR UR4, R55 ;  /* 0x00000000370472ca */ /* 0x000fdc00000e0000 */
[----:B------:R-:W3:Y:S01]  /*0eb0*/  LDCU UR4, c[0x0][UR4+0x2b4] ;  /* 0x00005680040477ac */ /* 0x000ee20008000800 */
[----:B------:R-:W4:Y:S01]  /*0ec0*/  S2UR UR26, SR_CTAID.Y ;  /* 0x00000000001a79c3 */ /* 0x000f220000002600 */
[----:B------:R-:W-:-:S05]  /*0ed0*/  CS2R.32 R55, SR_CgaSize ;  /* 0x0000000000377805 */ /* 0x000fca0000008a00 */
[----:B------:R-:W-:-:S05]  /*0ee0*/  IMAD R55, R55, -0xa0, RZ ;  /* 0xffffff6037377824 */ /* 0x000fca00078e02ff */
[----:B------:R-:W-:-:S14]  /*0ef0*/  R2UR UR7, R55 ;  /* 0x00000000370772ca */ /* 0x000fdc00000e0000 */
[----:B------:R-:W3:Y:S01]  /*0f00*/  LDCU UR7, c[0x0][UR7+0x2a0] ;  /* 0x00005400070777ac */ /* 0x000ee20008000800 */
[----:B------:R-:W-:-:S05]  /*0f10*/  CS2R.32 R55, SR_CgaSize ;  /* 0x0000000000377805 */ /* 0x000fca0000008a00 */
[----:B------:R-:W-:-:S05]  /*0f20*/  IMAD R55, R55, -0xa0, RZ ;  /* 0xffffff6037377824 */ /* 0x000fca00078e02ff */
[----:B------:R-:W-:-:S14]  /*0f30*/  R2UR UR8, R55 ;  /* 0x00000000370872ca */ /* 0x000fdc00000e0000 */
[----:B------:R-:W3:Y:S01]  /*0f40*/  LDCU UR8, c[0x0][UR8+0x2a4] ;  /* 0x00005480080877ac */ /* 0x000ee20008000800 */
[----:B------:R-:W-:Y:S02]  /*0f50*/  ULOP3.LUT UR53, UR54, 0x3, URZ, 0xc0, !UPT ;  /* 0x0000000336357892 */ /* 0x000fe4000f8ec0ff */
[----:B------:R-:W-:Y:S02]  /*0f60*/  USHF.R.U32.HI UR27, URZ, 0x2, UR54 ;  /* 0x00000002ff1b7899 */ /* 0x000fe40008011636 */
[----:B------:R-:W-:Y:S02]  /*0f70*/  UISETP.GT.U32.AND UP1, UPT, UR53, 0xffff, UPT ;  /* 0x0000ffff3500788c */ /* 0x000fe4000bf24070 */
[----:B------:R-:W-:Y:S01]  /*0f80*/  USHF.L.U32 UR39, UR54, 0x8, URZ ;  /* 0x0000000836277899 */ /* 0x000fe200080006ff */
[----:B-1----:R-:W-:Y:S01]  /*0f90*/  I2FP.F32.U32 R3, UR25 ;  /* 0x0000001900037c45 */ /* 0x002fe20008201000 */
[----:B------:R-:W1:Y:S04]  /*0fa0*/  LDCU UR23, c[0x0][0xb24] ;  /* 0x00016480ff1777ac */ /* 0x000e680008000800 */
[----:B--2---:R-:W-:Y:S01]  /*0fb0*/  FMUL R3, R3, UR5 ;  /* 0x0000000503037c20 */ /* 0x004fe20008400000 */
[----:B------:R-:W2:Y:S01]  /*0fc0*/  LDCU UR42, c[0x0][0xb24] ;  /* 0x00016480ff2a77ac */ /* 0x000ea20008000800 */
[----:B----4-:R-:W-:Y:S01]  /*0fd0*/  I2FP.F32.U32 R2, UR26 ;  /* 0x0000001a00027c45 */ /* 0x010fe20008201000 */
[----:B------:R-:W4:Y:S03]  /*0fe0*/  LDCU UR28, c[0x0][0xb30] ;  /* 0x00016600ff1c77ac */ /* 0x000f260008000800 */
[----:B------:R-:W1:Y:S01]  /*0ff0*/  F2I.U32.TRUNC.NTZ R3, R3 ;  /* 0x0000000300037305 */ /* 0x000e62000020f000 */
[----:B---3--:R-:W-:Y:S01]  /*1000*/  FMUL R2, R2, UR4 ;  /* 0x0000000402027c20 */ /* 0x008fe20008400000 */
[----:B------:R-:W-:-:S02]  /*1010*/  ULOP3.LUT UR4, UR54, 0x4, URZ, 0xc0, !UPT ;  /* 0x0000000436047892 */ /* 0x000fc4000f8ec0ff */
[----:B------:R-:W-:Y:S02]  /*1020*/  USHF.L.U32 UR38, UR54, 0x9, URZ ;  /* 0x0000000936267899 */ /* 0x000fe400080006ff */
[----:B------:R-:W-:Y:S02]  /*1030*/  UISETP.GT.U32.AND UP0, UPT, UR4, 0xffff, UPT ;  /* 0x0000ffff0400788c */ /* 0x000fe4000bf04070 */
[----:B------:R-:W3:Y:S01]  /*1040*/  F2I.U32.TRUNC.NTZ R2, R2 ;  /* 0x0000000200027305 */ /* 0x000ee2000020f000 */
[----:B------:R-:W-:Y:S01]  /*1050*/  UMOV UR32, 0x11 ;  /* 0x0000001100207882 */ /* 0x000fe20000000000 */
[----:B------:R-:W-:Y:S02]  /*1060*/  USEL UR30, UR53, 0xffff, !UP1 ;  /* 0x0000ffff351e7887 */ /* 0x000fe4000c800000 */
[----:B------:R-:W-:Y:S01]  /*1070*/  USEL UR29, UR4, 0xffff, !UP0 ;  /* 0x0000ffff041d7887 */ /* 0x000fe2000c000000 */
[----:B-1----:R-:W-:Y:S02]  /*1080*/  R2UR UR5, R3 ;  /* 0x00000000030572ca */ /* 0x002fe400000e0000 */
[----:B---3--:R-:W-:-:S02]  /*1090*/  R2UR UR6, R2 ;  /* 0x00000000020672ca */ /* 0x008fc400000e0000 */
[----:B------:R-:W-:-:S09]  /*10a0*/  PRMT R2, RZ, 0x7610, R2 ;  /* 0x00007610ff027816 */ /* 0x000fd20000000002 */
[----:B------:R-:W-:-:S04]  /*10b0*/  UIADD3 UR5, UPT, UPT, -UR5, URZ, URZ ;  /* 0x000000ff05057290 */ /* 0x000fc8000fffe1ff */
[----:B------:R-:W-:Y:S02]  /*10c0*/  UIMAD UR5, UR7, UR5, UR25 ;  /* 0x00000005070572a4 */ /* 0x000fe4000f8e0219 */
[----:B------:R-:W-:-:S04]  /*10d0*/  UIADD3 UR4, UPT, UPT, -UR6, URZ, URZ ;  /* 0x000000ff06047290 */ /* 0x000fc8000fffe1ff */
[----:B------:R-:W-:Y:S01]  /*10e0*/  IMAD.U32 R55, RZ, RZ, UR5 ;  /* 0x00000005ff377e24 */ /* 0x000fe2000f8e00ff */
[----:B------:R-:W-:-:S06]  /*10f0*/  UIMAD UR4, UR8, UR4, UR26 ;  /* 0x00000004080472a4 */ /* 0x000fcc000f8e021a */
[----:B------:R-:W-:Y:S01]  /*1100*/  IMAD.U32 R54, RZ, RZ, UR4 ;  /* 0x00000004ff367e24 */ /* 0x000fe2000f8e00ff */
[----:B--2-4-:R-:W-:Y:S06]  /*1110*/  BRA.U UP5, `(.L_x_17) ;  /* 0x0000000105747547 */ /* 0x014fec000b800000 */
[----:B------:R-:W-:Y:S02]  /*1120*/  R2UR UR4, R54 ;  /* 0x00000000360472ca */ /* 0x000fe400000e0000 */
[----:B------:R-:W-:-:S11]  /*1130*/  R2UR UR8, R55 ;  /* 0x00000000370872ca */ /* 0x000fd600000e0000 */
[----:B------:R-:W-:Y:S02]  /*1140*/  UISETP.NE.AND UP2, UPT, UR4, URZ, UPT ;  /* 0x000000ff0400728c */ /* 0x000fe4000bf45270 */
[----:B------:R-:W-:Y:S02]  /*1150*/  UISETP.NE.AND UP3, UPT, UR4, 0x1, UPT ;  /* 0x000000010400788c */ /* 0x000fe4000bf65270 */
[----:B------:R-:W-:Y:S02]  /*1160*/  UISETP.NE.AND UP0, UPT, UR8, URZ, UP2 ;  /* 0x000000ff0800728c */ /* 0x000fe40009705270 */
[----:B------:R-:W-:Y:S02]  /*1170*/  USEL UR4, URZ, 0x10, UP3 ;  /* 0x00000010ff047887 */ /* 0x000fe40009800000 */
[----:B------:R-:W-:Y:S02]  /*1180*/  USEL UR11, URZ, 0x1, UP0 ;  /* 0x00000001ff0b7887 */ /* 0x000fe40008000000 */
[----:B------:R-:W-:-:S02]  /*1190*/  UISETP.NE.AND UP0, UPT, UR8, URZ, UPT ;  /* 0x000000ff0800728c */ /* 0x000fc4000bf05270 */
[----:B------:R-:W-:Y:S02]  /*11a0*/  USEL UR5, URZ, 0x2, UP2 ;  /* 0x00000002ff057887 */ /* 0x000fe40009000000 */
[----:B------:R-:W-:Y:S02]  /*11b0*/  USEL UR9, UR4, 0x10, UP0 ;  /* 0x0000001004097887 */ /* 0x000fe40008000000 */
[----:B------:R-:W-:Y:S02]  /*11c0*/  UISETP.NE.AND UP0, UPT, UR8, 0x1, UPT ;  /* 0x000000010800788c */ /* 0x000fe4000bf05270 */
[----:B------:R-:W-:Y:S02]  /*11d0*/  USEL UR4, URZ, 0x20, UP3 ;  /* 0x00000020ff047887 */ /* 0x000fe40009800000 */
[----:B------:R-:W-:Y:S02]  /*11e0*/  UISETP.NE.AND UP1, UPT, UR8, 0x2, UPT ;  /* 0x000000020800788c */ /* 0x000fe4000bf25270 */
[----:B------:R-:W-:-:S02]  /*11f0*/  USEL UR6, URZ, 0x4, UP2 ;  /* 0x00000004ff067887 */ /* 0x000fc40009000000 */
[----:B------:R-:W-:Y:S02]  /*1200*/  USEL UR7, UR5, 0x2, UP0 ;  /* 0x0000000205077887 */ /* 0x000fe40008000000 */
[----:B------:R-:W-:Y:S02]  /*1210*/  USEL UR10, UR4, 0x20, UP0 ;  /* 0x00000020040a7887 */ /* 0x000fe40008000000 */
[----:B------:R-:W-:Y:S02]  /*1220*/  UISETP.NE.AND UP0, UPT, UR8, 0x3, UPT ;  /* 0x000000030800788c */ /* 0x000fe4000bf05270 */
[----:B------:R-:W-:Y:S02]  /*1230*/  USEL UR5, URZ, 0x40, UP3 ;  /* 0x00000040ff057887 */ /* 0x000fe40009800000 */
[----:B------:R-:W-:Y:S02]  /*1240*/  USEL UR8, UR6, 0x4, UP1 ;  /* 0x0000000406087887 */ /* 0x000fe40008800000 */
[----:B------:R-:W-:-:S02]  /*1250*/  USEL UR4, URZ, 0x8, UP2 ;  /* 0x00000008ff047887 */ /* 0x000fc40009000000 */
[----:B------:R-:W-:Y:S02]  /*1260*/  UIADD3 UR6, UPT, UPT, UR7, UR9, UR11 ;  /* 0x0000000907067290 */ /* 0x000fe4000fffe00b */
[----:B------:R-:W-:Y:S02]  /*1270*/  USEL UR7, UR5, 0x40, UP1 ;  /* 0x0000004005077887 */ /* 0x000fe40008800000 */
[----:B------:R-:W-:Y:S02]  /*1280*/  USEL UR12, URZ, 0x80, UP3 ;  /* 0x00000080ff0c7887 */ /* 0x000fe40009800000 */
[----:B------:R-:W-:Y:S02]  /*1290*/  USEL UR4, UR4, 0x8, UP0 ;  /* 0x0000000804047887 */ /* 0x000fe40008000000 */
[----:B------:R-:W-:Y:S02]  /*12a0*/  UIADD3 UR5, UPT, UPT, UR8, UR10, UR6 ;  /* 0x0000000a08057290 */ /* 0x000fe4000fffe006 */
[----:B------:R-:W-:-:S02]  /*12b0*/  USEL UR6, UR12, 0x80, UP0 ;  /* 0x000000800c067887 */ /* 0x000fc40008000000 */
[----:B------:R-:W-:-:S04]  /*12c0*/  UIADD3 UR4, UPT, UPT, UR4, UR7, UR5 ;  /* 0x0000000704047290 */ /* 0x000fc8000fffe005 */
[----:B------:R-:W-:-:S06]  /*12d0*/  UIADD3 UR4, UPT, UPT, UR4, UR6, URZ ;  /* 0x0000000604047290 */ /* 0x000fcc000fffe0ff */
[----:B------:R-:W-:-:S07]  /*12e0*/  IMAD.U32 R2, RZ, RZ, UR4 ;  /* 0x00000004ff027e24 */ /* 0x000fce000f8e00ff */
.L_x_17:
[----:B------:R-:W1:Y:S01]  /*12f0*/  S2UR UR36, SR_CTAID.Z ;  /* 0x00000000002479c3 */ /* 0x000e620000002700 */
[----:B------:R-:W-:Y:S01]  /*1300*/  UISETP.GE.AND UP0, UPT, UR23, 0x1, UPT ;  /* 0x000000011700788c */ /* 0x000fe2000bf06270 */
[----:B------:R-:W-:-:S08]  /*1310*/  UMOV UR31, 0xf ;  /* 0x0000000f001f7882 */ /* 0x000fd00000000000 */
[----:B------:R-:W-:Y:S05]  /*1320*/  BRA.U !UP0, `(.L_x_18) ;  /* 0x0000000108d47547 */ /* 0x000fea000b800000 */
[----:B------:R-:W2:Y:S01]  /*1330*/  LDCU.128 UR12, c[0x0][0xb10] ;  /* 0x00016200ff0c77ac */ /* 0x000ea20008000c00 */
[----:B------:R-:W3:Y:S01]  /*1340*/  LDCU UR6, c[0x0][0x370] ;  /* 0x00006e00ff0677ac */ /* 0x000ee20008000800 */
[----:B------:R-:W4:Y:S01]  /*1350*/  LDCU UR5, c[0x0][0x374] ;  /* 0x00006e80ff0577ac */ /* 0x000f220008000800 */
[----:B------:R-:W1:Y:S01]  /*1360*/  LDCU UR24, c[0x0][0xb0c] ;  /* 0x00016180ff1877ac */ /* 0x000e620008000800 */
[----:B------:R-:W1:Y:S01]  /*1370*/  LDCU UR4, c[0x0][0xb20] ;  /* 0x00016400ff0477ac */ /* 0x000e620008000800 */
[----:B------:R-:W1:Y:S01]  /*1380*/  LDCU.64 UR8, c[0x0][0xb28] ;  /* 0x00016500ff0877ac */ /* 0x000e620008000a00 */
[----:B--2---:R-:W-:Y:S02]  /*1390*/  UISETP.NE.AND UP0, UPT, UR14, 0x1, UPT ;  /* 0x000000010e00788c */ /* 0x004fe4000bf05270 */
[----:B----4-:R-:W-:Y:S02]  /*13a0*/  UIMAD.WIDE.U32 UR10, UR5, UR15, URZ ;  /* 0x0000000f050a72a5 */ /* 0x010fe4000f8e00ff */
[----:B---3--:R-:W-:-:S02]  /*13b0*/  UIMAD.WIDE.U32 UR18, UR6, UR12, URZ ;  /* 0x0000000c061272a5 */ /* 0x008fc4000f8e00ff */
[----:B-1----:R-:W-:Y:S02]  /*13c0*/  UISETP.NE.AND UP1, UPT, UR24, 0x1, UPT ;  /* 0x000000011800788c */ /* 0x002fe4000bf25270 */
[----:B------:R-:W-:Y:S01]  /*13d0*/  UISETP.NE.AND UP2, UPT, UR23, 0x1, UPT ;  /* 0x000000011700788c */ /* 0x000fe2000bf45270 */
[----:B------:R-:W-:Y:S02]  /*13e0*/  UMOV UR10, UR11 ;  /* 0x0000000b000a7c82 */ /* 0x000fe40008000000 */
[----:B------:R-:W-:Y:S01]  /*13f0*/  UMOV UR18, UR19 ;  /* 0x0000001300127c82 */ /* 0x000fe20008000000 */
[----:B------:R-:W-:Y:S02]  /*1400*/  @UP0 USHF.R.U32.HI UR5, URZ, UR4, UR10 ;  /* 0x00000004ff050299 */ /* 0x000fe4000801160a */
[----:B------:R-:W-:Y:S02]  /*1410*/  UIMAD.WIDE.U32 UR20, UR26, UR15, URZ ;  /* 0x0000000f1a1472a5 */ /* 0x000fe4000f8e00ff */
[----:B------:R-:W-:-:S02]  /*1420*/  UIMAD.WIDE.U32 UR10, UR5, UR8, URZ ;  /* 0x00000008050a72a5 */ /* 0x000fc4000f8e00ff */
[----:B------:R-:W-:Y:S02]  /*1430*/  @UP1 USHF.R.U32.HI UR6, URZ, UR13, UR18 ;  /* 0x0000000dff061299 */ /* 0x000fe40008011612 */
[----:B------:R-:W-:Y:S02]  /*1440*/  UIMAD.WIDE.U32 UR16, UR25, UR12, URZ ;  /* 0x0000000c191072a5 */ /* 0x000fe4000f8e00ff */
[----:B------:R-:W-:Y:S01]  /*1450*/  UIMAD.WIDE.U32 UR18, UR6, UR8, URZ ;  /* 0x00000008061272a5 */ /* 0x000fe2000f8e00ff */
[----:B------:R-:W-:Y:S01]  /*1460*/  UMOV UR20, UR21 ;  /* 0x0000001500147c82 */ /* 0x000fe20008000000 */
[----:B------:R-:W-:Y:S01]  /*1470*/  UMOV UR10, UR11 ;  /* 0x0000000b000a7c82 */ /* 0x000fe20008000000 */
[----:B------:R-:W-:Y:S02]  /*1480*/  USHF.R.U32.HI UR20, URZ, UR4, UR20 ;  /* 0x00000004ff147299 */ /* 0x000fe40008011614 */
[----:B------:R-:W-:Y:S02]  /*1490*/  @UP2 USHF.R.U32.HI UR5, URZ, UR9, UR10 ;  /* 0x00000009ff052299 */ /* 0x000fe4000801160a */
[----:B------:R-:W-:Y:S01]  /*14a0*/  UMOV UR7, UR19 ;  /* 0x0000001300077c82 */ /* 0x000fe20008000000 */
[----:B------:R-:W-:Y:S01]  /*14b0*/  UMOV UR16, UR17 ;  /* 0x0000001100107c82 */ /* 0x000fe20008000000 */
[----:B------:R-:W-:-:S02]  /*14c0*/  @UP2 USHF.R.U32.HI UR6, URZ, UR9, UR7 ;  /* 0x00000009ff062299 */ /* 0x000fc40008011607 */
[----:B------:R-:W-:Y:S02]  /*14d0*/  USHF.R.U32.HI UR13, URZ, UR13, UR16 ;  /* 0x0000000dff0d7299 */ /* 0x000fe40008011610 */
[----:B------:R-:W-:Y:S02]  /*14e0*/  USEL UR4, UR26, UR20, !UP0 ;  /* 0x000000141a047287 */ /* 0x000fe4000c000000 */
[----:B------:R-:W-:Y:S02]  /*14f0*/  UIMAD UR7, UR5, UR23, URZ ;  /* 0x00000017050772a4 */ /* 0x000fe4000f8e02ff */
[----:B------:R-:W-:Y:S02]  /*1500*/  USEL UR5, UR25, UR13, !UP1 ;  /* 0x0000000d19057287 */ /* 0x000fe4000c800000 */
[----:B------:R-:W-:Y:S02]  /*1510*/  UIMAD UR12, UR6, UR23, URZ ;  /* 0x00000017060c72a4 */ /* 0x000fe4000f8e02ff */
[----:B------:R-:W-:-:S02]  /*1520*/  UISETP.GE.AND UP0, UPT, UR4, UR7, UPT ;  /* 0x000000070400728c */ /* 0x000fc4000bf06270 */
[----:B------:R-:W-:Y:S02]  /*1530*/  UIMAD.WIDE.U32 UR10, UR4, UR8, URZ ;  /* 0x00000008040a72a5 */ /* 0x000fe4000f8e00ff */
[----:B------:R-:W-:Y:S02]  /*1540*/  UISETP.GE.OR UP0, UPT, UR5, UR12, UP0 ;  /* 0x0000000c0500728c */ /* 0x000fe40008706670 */
[----:B------:R-:W-:Y:S02]  /*1550*/  UIMAD.WIDE.U32 UR12, UR5, UR8, URZ ;  /* 0x00000008050c72a5 */ /* 0x000fe4000f8e00ff */
[----:B------:R-:W-:Y:S01]  /*1560*/  UIADD3 UR10, UPT, UPT, -UR4, URZ, URZ ;  /* 0x000000ff040a7290 */ /* 0x000fe2000fffe1ff */
[----:B------:R-:W-:Y:S01]  /*1570*/  UMOV UR8, UR11 ;  /* 0x0000000b00087c82 */ /* 0x000fe20008000000 */
[----:B------:R-:W-:Y:S02]  /*1580*/  UIADD3 UR11, UPT, UPT, -UR5, URZ, URZ ;  /* 0x000000ff050b7290 */ /* 0x000fe4000fffe1ff */
[----:B------:R-:W-:-:S03]  /*1590*/  USHF.R.U32.HI UR8, URZ, UR9, UR8 ;  /* 0x00000009ff087299 */ /* 0x000fc60008011608 */
[----:B------:R-:W-:Y:S01]  /*15a0*/  @!UP0 UMOV UR7, UR13 ;  /* 0x0000000d00078c82 */ /* 0x000fe20008000000 */
[----:B------:R-:W-:Y:S02]  /*15b0*/  UIMAD UR26, UR14, UR10, UR26 ;  /* 0x0000000a0e1a72a4 */ /* 0x000fe4000f8e021a */
[----:B------:R-:W-:Y:S02]  /*15c0*/  USEL UR8, UR4, UR8, !UP2 ;  /* 0x0000000804087287 */ /* 0x000fe4000d000000 */
[----:B------:R-:W-:Y:S02]  /*15d0*/  @!UP0 USHF.R.U32.HI UR7, URZ, UR9, UR7 ;  /* 0x00000009ff078299 */ /* 0x000fe40008011607 */
[----:B------:R-:W-:Y:S02]  /*15e0*/  UIADD3 UR9, UPT, UPT, -UR8, URZ, URZ ;  /* 0x000000ff08097290 */ /* 0x000fe4000fffe1ff */
[----:B------:R-:W-:Y:S02]  /*15f0*/  @!UP0 USEL UR7, UR5, UR7, !UP2 ;  /* 0x0000000705078287 */ /* 0x000fe4000d000000 */
[----:B------:R-:W-:-:S02]  /*1600*/  UIMAD UR9, UR23, UR9, UR4 ;  /* 0x00000009170972a4 */ /* 0x000fc4000f8e0204 */
[----:B------:R-:W-:Y:S02]  /*1610*/  @!UP0 UIADD3 UR8, UPT, UPT, UR8, -UR7, URZ ;  /* 0x8000000708088290 */ /* 0x000fe4000fffe0ff */
[----:B------:R-:W-:Y:S02]  /*1620*/  @!UP0 UIMAD UR6, UR9, UR6, UR7 ;  /* 0x00000006090682a4 */ /* 0x000fe4000f8e0207 */
[----:B------:R-:W-:Y:S02]  /*1630*/  @!UP0 UIMAD UR4, UR8, UR23, UR5 ;  /* 0x00000017080482a4 */ /* 0x000fe4000f8e0205 */
[----:B------:R-:W-:Y:S02]  /*1640*/  UIMAD UR25, UR24, UR11, UR25 ;  /* 0x0000000b181972a4 */ /* 0x000fe4000f8e0219 */
[----:B------:R-:W-:Y:S01]  /*1650*/  UIMAD UR26, UR4, UR14, UR26 ;  /* 0x0000000e041a72a4 */ /* 0x000fe2000f8e021a */
[----:B------:R-:W-:Y:S02]  /*1660*/  @!UP0 UMOV UR5, UR6 ;  /* 0x0000000600058c82 */ /* 0x000fe40008000000 */
[----:B------:R-:W-:-:S12]  /*1670*/  UIMAD UR25, UR5, UR24, UR25 ;  /* 0x00000018051972a4 */ /* 0x000fd8000f8e0219 */
.L_x_18:
[----:B------:R-:W-:Y:S02]  /*1680*/  UISETP.NE.AND UP1, UPT, UR28, 0x1, UPT ;  /* 0x000000011c00788c */ /* 0x000fe4000bf25270 */
[----:B------:R-:W-:Y:S02]  /*1690*/  ULOP3.LUT UR30, UR30, 0xffff, URZ, 0xc0, !UPT ;  /* 0x0000ffff1e1e7892 */ /* 0x000fe4000f8ec0ff */
[----:B------:R-:W-:Y:S02]  /*16a0*/  ULOP3.LUT UR29, UR29, 0xffff, URZ, 0xc0, !UPT ;  /* 0x0000ffff1d1d7892 */ /* 0x000fe4000f8ec0ff */
[----:B------:R-:W-:Y:S02]  /*16b0*/  UISETP.NE.AND UP0, UPT, UR22, 0x2, UPT ;  /* 0x000000021600788c */ /* 0x000fe4000bf05270 */
[----:B------:R-:W-:Y:S02]  /*16c0*/  ULOP3.LUT UR39, UR39, 0x400, URZ, 0xc0, !UPT ;  /* 0x0000040027277892 */ /* 0x000fe4000f8ec0ff */
[----:B------:R-:W-:-:S02]  /*16d0*/  ULOP3.LUT UR38, UR38, 0x600, URZ, 0xc0, !UPT ;  /* 0x0000060026267892 */ /* 0x000fc4000f8ec0ff */
[----:B------:R-:W-:Y:S02]  /*16e0*/  USHF.L.U32 UR30, UR32, UR30, URZ ;  /* 0x0000001e201e7299 */ /* 0x000fe400080006ff */
[----:B------:R-:W-:Y:S01]  /*16f0*/  USHF.L.U32 UR29, UR31, UR29, URZ ;  /* 0x0000001d1f1d7299 */ /* 0x000fe200080006ff */
[----:B------:R-:W-:Y:S11]  /*1700*/  BRA.U UP1, `(.L_x_19) ;  /* 0x0000000101447547 */ /* 0x000ff6000b800000 */
[----:B------:R-:W2:Y:S01]  /*1710*/  LDCU.128 UR8, c[0x0][0xb10] ;  /* 0x00016200ff0877ac */ /* 0x000ea20008000c00 */
[----:B------:R-:W3:Y:S01]  /*1720*/  LDCU UR12, c[0x0][0xb0c] ;  /* 0x00016180ff0c77ac */ /* 0x000ee20008000800 */
[----:B------:R-:W4:Y:S01]  /*1730*/  LDCU UR13, c[0x0][0xb20] ;  /* 0x00016400ff0d77ac */ /* 0x000f220008000800 */
[----:B--2---:R-:W-:Y:S02]  /*1740*/  UIMAD.WIDE.U32 UR6, UR25, UR8, URZ ;  /* 0x00000008190672a5 */ /* 0x004fe4000f8e00ff */
[----:B------:R-:W-:Y:S02]  /*1750*/  UIMAD.WIDE.U32 UR4, UR26, UR11, URZ ;  /* 0x0000000b1a0472a5 */ /* 0x000fe4000f8e00ff */
[----:B---3--:R-:W-:Y:S02]  /*1760*/  UISETP.NE.AND UP2, UPT, UR12, 0x1, UPT ;  /* 0x000000010c00788c */ /* 0x008fe4000bf45270 */
[----:B------:R-:W-:Y:S01]  /*1770*/  UISETP.NE.AND UP1, UPT, UR10, 0x1, UPT ;  /* 0x000000010a00788c */ /* 0x000fe2000bf25270 */
[----:B------:R-:W-:-:S02]  /*1780*/  UMOV UR6, UR7 ;  /* 0x0000000700067c82 */ /* 0x000fc40008000000 */
[----:B------:R-:W-:Y:S01]  /*1790*/  UMOV UR4, UR5 ;  /* 0x0000000500047c82 */ /* 0x000fe20008000000 */
[----:B------:R-:W-:Y:S02]  /*17a0*/  USHF.R.U32.HI UR9, URZ, UR9, UR6 ;  /* 0x00000009ff097299 */ /* 0x000fe40008011606 */
[----:B----4-:R-:W-:Y:S02]  /*17b0*/  USHF.R.U32.HI UR4, URZ, UR13, UR4 ;  /* 0x0000000dff047299 */ /* 0x010fe40008011604 */
[----:B------:R-:W-:Y:S02]  /*17c0*/  USEL UR5, UR25, UR9, !UP2 ;  /* 0x0000000919057287 */ /* 0x000fe4000d000000 */
[----:B------:R-:W-:-:S04]  /*17d0*/  USEL UR4, UR26, UR4, !UP1 ;  /* 0x000000041a047287 */ /* 0x000fc8000c800000 */
[----:B------:R-:W-:Y:S02]  /*17e0*/  UIADD3 UR6, UPT, UPT, UR5, -UR4, URZ ;  /* 0x8000000405067290 */ /* 0x000fe4000fffe0ff */
[----:B------:R-:W-:Y:S02]  /*17f0*/  UIADD3 UR4, UPT, UPT, -UR5, UR4, URZ ;  /* 0x0000000405047290 */ /* 0x000fe4000fffe1ff */
[----:B------:R-:W-:Y:S02]  /*1800*/  UIMAD UR26, UR6, UR10, UR26 ;  /* 0x0000000a061a72a4 */ /* 0x000fe4000f8e021a */
[----:B------:R-:W-:-:S12]  /*1810*/  UIMAD UR25, UR4, UR12, UR25 ;  /* 0x0000000c041972a4 */ /* 0x000fd8000f8e0219 */
.L_x_19:
[----:B------:R-:W-:Y:S05]  /*1820*/  BRA.U !UP6, `(.L_x_20) ;  /* 0x000000010e0c7547 */ /* 0x000fea000b800000 */
[----:B------:R-:W-:Y:S01]  /*1830*/  UCGABAR_WAIT ;  /* 0x0000000000007dc7 */ /* 0x000fe20008000000 */
[----:B------:R-:W-:Y:S01]  /*1840*/  CCTL.IVALL ;  /* 0x00000000ff00798f */ /* 0x000fe20002000000 */
[----:B------:R-:W-:Y:S05]  /*1850*/  BRA `(.L_x_21) ;  /* 0x0000000000047947 */ /* 0x000fea0003800000 */
.L_x_20:
[----:B------:R-:W-:Y:S06]  /*1860*/  BAR.SYNC.DEFER_BLOCKING 0x0 ;  /* 0x0000000000007b1d */ /* 0x000fec0000010000 */
.L_x_21:
[----:B------:R-:W-:Y:S05]  /*1870*/  BRA.U UP0, `(.L_x_22) ;  /* 0x0000001500b47547 */ /* 0x000fea000b800000 */
[----:B------:R-:W2:Y:S01]  /*1880*/  LDCU UR6, c[0x0][0x38c] ;  /* 0x00007180ff0677ac */ /* 0x000ea20008000800 */
[----:B------:R-:W-:Y:S01]  /*1890*/  PLOP3.LUT P2, PT, PT, PT, UP4, 0x80, 0x8 ;  /* 0x000000000008781c */ /* 0x000fe20003f4f048 */
[----:B------:R-:W-:Y:S01]  /*18a0*/  IMAD.MOV.U32 R12, RZ, RZ, 0x1 ;  /* 0x00000001ff0c7424 */ /* 0x000fe200078e00ff */
[----:B------:R-:W-:Y:S01]  /*18b0*/  ISETP.EQ.OR P3, PT, R0, RZ, P4 ;  /* 0x000000ff0000720c */ /* 0x000fe20002762670 */
[----:B------:R-:W-:Y:S01]  /*18c0*/  UISETP.NE.AND UP1, UPT, UR22, URZ, UPT ;  /* 0x000000ff1600728c */ /* 0x000fe2000bf25270 */
[----:B------:R-:W-:Y:S02]  /*18d0*/  PLOP3.LUT P2, PT, P2, PT, PT, 0x8, 0x80 ;  /* 0x000000000080781c */ /* 0x000fe4000174e170 */
[----:B------:R-:W-:Y:S01]  /*18e0*/  CS2R R10, SRZ ;  /* 0x00000000000a7805 */ /* 0x000fe2000001ff00 */
[----:B------:R-:W-:Y:S01]  /*18f0*/  IMAD.MOV.U32 R9, RZ, RZ, RZ ;  /* 0x000000ffff097224 */ /* 0x000fe200078e00ff */
[----:B------:R-:W3:Y:S01]  /*1900*/  LDCU UR48, c[0x0][0x370] ;  /* 0x00006e00ff3077ac */ /* 0x000ee20008000800 */
[----:B------:R-:W-:Y:S01]  /*1910*/  IMAD.MOV.U32 R8, RZ, RZ, 0x1 ;  /* 0x00000001ff087424 */ /* 0x000fe200078e00ff */
[----:B------:R-:W4:Y:S01]  /*1920*/  LDCU.64 UR44, c[0x0][0x348] ;  /* 0x00006900ff2c77ac */ /* 0x000f220008000a00 */
[----:B------:R-:W1:Y:S01]  /*1930*/  LDCU UR47, c[0x0][0x374] ;  /* 0x00006e80ff2f77ac */ /* 0x000e620008000800 */
[----:B--2---:R-:W-:-:S02]  /*1940*/  UIADD3 UR5, UPT, UPT, UR6, 0x3f, URZ ;  /* 0x0000003f06057890 */ /* 0x004fc4000fffe0ff */
[----:B------:R-:W-:Y:S02]  /*1950*/  UIADD3 UR55, UPT, UPT, UR6, 0x7e, URZ ;  /* 0x0000007e06377890 */ /* 0x000fe4000fffe0ff */
[----:B------:R-:W-:Y:S02]  /*1960*/  USHF.R.S32.HI UR4, URZ, 0x1f, UR5 ;  /* 0x0000001fff047899 */ /* 0x000fe40008011405 */
[----:B------:R-:W-:Y:S02]  /*1970*/  USEL UR37, UR37, 0x2, UP1 ;  /* 0x0000000225257887 */ /* 0x000fe40008800000 */
[----:B------:R-:W-:Y:S02]  /*1980*/  ULEA.HI UR4, UR4, UR5, URZ, 0x6 ;  /* 0x0000000504047291 */ /* 0x000fe4000f8f30ff */
[----:B------:R-:W-:Y:S02]  /*1990*/  USHF.L.U32 UR5, UR27, 0x5, URZ ;  /* 0x000000051b057899 */ /* 0x000fe400080006ff */
[----:B------:R-:W-:-:S02]  /*19a0*/  USHF.R.S32.HI UR50, URZ, 0x6, UR4 ;  /* 0x00000006ff327899 */ /* 0x000fc40008011404 */
[----:B------:R-:W-:Y:S02]  /*19b0*/  UIADD3 UR4, UPT, UPT, UR6, -0x1, URZ ;  /* 0xffffffff06047890 */ /* 0x000fe4000fffe0ff */
[----:B------:R-:W-:Y:S02]  /*19c0*/  UISETP.LT.U32.AND UP0, UPT, UR50, 0x6, UPT ;  /* 0x000000063200788c */ /* 0x000fe4000bf01070 */
[----:B------:R-:W-:Y:S02]  /*19d0*/  UISETP.GE.U32.AND UP2, UPT, UR4, -0x7f, UPT ;  /* 0xffffff810400788c */ /* 0x000fe4000bf46070 */
[----:B------:R-:W-:Y:S02]  /*19e0*/  USEL UR49, UR50, 0x6, UP0 ;  /* 0x0000000632317887 */ /* 0x000fe40008000000 */
[----:B------:R-:W-:Y:S02]  /*19f0*/  ULOP3.LUT UR51, UR5, 0x20, URZ, 0xe2, !UPT ;  /* 0x0000002005337892 */ /* 0x000fe4000f8ee2ff */
[----:B------:R-:W-:-:S02]  /*1a00*/  UIADD3 UR31, UPT, UPT, UR49, -0x1, URZ ;  /* 0xffffffff311f7890 */ /* 0x000fc4000fffe0ff */
[----:B------:R-:W-:Y:S01]  /*1a10*/  UIADD3 UR52, UPT, UPT, UR50, -UR49, URZ ;  /* 0x8000003132347290 */ /* 0x000fe2000fffe0ff */
[----:B------:R-:W-:Y:S02]  /*1a20*/  UMOV UR22, URZ ;  /* 0x000000ff00167c82 */ /* 0x000fe40008000000 */
[----:B------:R-:W-:-:S04]  /*1a30*/  @UP2 UIADD3 UR31, UPT, UPT, UR49, URZ, URZ ;  /* 0x000000ff311f2290 */ /* 0x000fc8000fffe0ff */
[----:B-1-34-:R-:W-:-:S12]  /*1a40*/  UIADD3 UR31, UPT, UPT, UR31, 0x1, URZ ;  /* 0x000000011f1f7890 */ /* 0x01afd8000fffe0ff */
.L_x_46:
[----:B------:R-:W-:Y:S01]  /*1a50*/  UISETP.NE.AND UP0, UPT, UR54, URZ, UPT ;  /* 0x000000ff3600728c */ /* 0x000fe2000bf05270 */
[----:B------:R-:W1:Y:S08]  /*1a60*/  S2UR UR54, SR_CgaCtaId ;  /* 0x00000000003679c3 */ /* 0x000e700000008800 */
[----:B---3--:R-:W-:Y:S05]  /*1a70*/  BRA.U UP0, `(.L_x_23) ;  /* 0x0000000100347547 */ /* 0x008fea000b800000 */
[----:B------:R-:W2:Y:S01]  /*1a80*/  S2R R0, SR_CgaCtaId ;  /* 0x0000000000007919 */ /* 0x000ea20000008800 */
[----:B------:R-:W-:-:S04]  /*1a90*/  MOV R2, 0x400 ;  /* 0x0000040000027802 */ /* 0x000fc80000000f00 */
[----:B--2---:R-:W-:Y:S02]  /*1aa0*/  LEA R0, R0, R2, 0x18 ;  /* 0x0000000200007211 */ /* 0x004fe400078ec0ff */
[----:B------:R-:W-:-:S03]  /*1ab0*/  SHF.L.U32 R2, R8, 0x1f, RZ ;  /* 0x0000001f08027819 */ /* 0x000fc600000006ff */
[----:B------:R-:W-:-:S04]  /*1ac0*/  IMAD R0, R9, 0x8, R0 ;  /* 0x0000000809007824 */ /* 0x000fc800078e0200 */
[----:B------:R-:W2:Y:S02]  /*1ad0*/  SYNCS.PHASECHK.TRANS64.TRYWAIT P0, [R0+URZ+0x110], R2 ;  /* 0x00011002000075a7 */ /* 0x000ea400080011ff */
[----:B--2---:R-:W-:Y:S05]  /*1ae0*/  @!P0 BRA `(.L_x_24) ;  /* 0x00000060002c8947 */ /* 0x004fea0003800000 */
.L_x_128:
[----:B------:R-:W-:Y:S01]  /*1af0*/  VIADD R9, R9, 0x1 ;  /* 0x0000000109097836 */ /* 0x000fe20000000000 */
[----:B------:R2:W-:Y:S04]  /*1b00*/  SYNCS.ARRIVE.TRANS64.A1T0 RZ, [R0+URZ+0x100], RZ ;  /* 0x000100ff00ff79a7 */ /* 0x0005e800081000ff */
[----:B------:R-:W-:-:S04]  /*1b10*/  ISETP.NE.AND P0, PT, R9, 0x2, PT ;  /* 0x000000020900780c */ /* 0x000fc80003f05270 */
[----:B------:R-:W-:Y:S02]  /*1b20*/  SEL R9, R9, RZ, P0 ;  /* 0x000000ff09097207 */ /* 0x000fe40000000000 */
[----:B--2---:R-:W-:-:S04]  /*1b30*/  SEL R0, RZ, 0x1, P0 ;  /* 0x00000001ff007807 */ /* 0x004fc80000000000 */
[----:B------:R-:W-:-:S07]  /*1b40*/  LOP3.LUT R8, R8, R0, RZ, 0x3c, !PT ;  /* 0x0000000008087212 */ /* 0x000fce00078e3cff */
.L_x_23:
[----:B------:R-:W-:Y:S01]  /*1b50*/  UMOV UR21, 0x400 ;  /* 0x0000040000157882 */ /* 0x000fe20000000000 */
[----:B------:R-:W-:Y:S01]  /*1b60*/  SHF.L.U32 R0, R12, 0x1f, RZ ;  /* 0x0000001f0c007819 */ /* 0x000fe200000006ff */
[----:B-1----:R-:W-:Y:S02]  /*1b70*/  ULEA UR21, UR54, UR21, 0x18 ;  /* 0x0000001536157291 */ /* 0x002fe4000f8ec0ff */
[----:B------:R-:W-:Y:S02]  /*1b80*/  UISETP.GE.U32.AND UP0, UPT, UR55, 0x7f, UPT ;  /* 0x0000007f3700788c */ /* 0x000fe4000bf06070 */
[----:B------:R-:W-:Y:S02]  /*1b90*/  ULEA UR4, UR22, UR21, 0x3 ;  /* 0x0000001516047291 */ /* 0x000fe4000f8e18ff */
[----:B------:R-:W-:Y:S02]  /*1ba0*/  ULEA UR19, UR26, UR53, 0x2 ;  /* 0x000000351a137291 */ /* 0x000fe4000f8e10ff */
[----:B------:R-:W-:-:S02]  /*1bb0*/  ULEA UR35, UR25, UR51, 0x6 ;  /* 0x0000003319237291 */ /* 0x000fc4000f8e30ff */
[----:B------:R-:W-:Y:S01]  /*1bc0*/  USHF.L.U32 UR19, UR19, 0x4, URZ ;  /* 0x0000000413137899 */ /* 0x000fe200080006ff */
[----:B------:R-:W-:Y:S02]  /*1bd0*/  UMOV UR7, URZ ;  /* 0x000000ff00077c82 */ /* 0x000fe40008000000 */
[----:B------:R1:W2:Y:S01]  /*1be0*/  SYNCS.PHASECHK.TRANS64.TRYWAIT P1, [UR4+0x30], R0 ;  /* 0x00003000ff0075a7 */ /* 0x0002a20008021104 */
[----:B------:R-:W-:Y:S08]  /*1bf0*/  BRA.U !UP0, `(.L_x_25) ;  /* 0x0000000508107547 */ /* 0x000ff0000b800000 */
[----:B------:R-:W-:Y:S01]  /*1c00*/  UMOV UR13, URZ ;  /* 0x000000ff000d7c82 */ /* 0x000fe20008000000 */
[----:B------:R-:W-:-:S05]  /*1c10*/  UMOV UR6, UR22 ;  /* 0x0000001600067c82 */ /* 0x000fca0008000000 */
.L_x_33:
[----:B------:R-:W-:Y:S01]  /*1c20*/  ULEA UR33, UR6, UR21, 0x3 ;  /* 0x0000001506217291 */ /* 0x000fe2000f8e18ff */
[----:B--2---:R-:W-:Y:S01]  /*1c30*/  @!P4 MOV R2, 0x8000 ;  /* 0x000080000002c802 */ /* 0x004fe20000000f00 */
[----:B--23--:R-:W-:Y:S10]  /*1c40*/  @P1 BRA `(.L_x_26) ;  /* 0x00000000000c1947 */ /* 0x00cff40003800000 */
[----:B------:R-:W-:-:S04]  /*1c50*/  SHF.L.U32 R3, R12, 0x1f, RZ ;  /* 0x0000001f0c037819 */ /* 0x000fc800000006ff */
[----:B------:R-:W2:Y:S02]  /*1c60*/  SYNCS.PHASECHK.TRANS64.TRYWAIT P0, [UR33+0x30], R3 ;  /* 0x00003003ff0075a7 */ /* 0x000ea40008001121 */
[----:B--2---:R-:W-:Y:S05]  /*1c70*/  @!P0 BRA `(.L_x_27) ;  /* 0x0000005c00dc8947 */ /* 0x004fea0003800000 */
.L_x_26:
[----:B------:R2:W-:Y:S01]  /*1c80*/  @!P4 SYNCS.ARRIVE.TRANS64 RZ, [UR33], R2 ;  /* 0x00000002ffffc9a7 */ /* 0x0005e20008000021 */
[----:B------:R-:W-:-:S04]  /*1c90*/  ULOP3.LUT UR4, UR37, 0x2, URZ, 0xfc, !UPT ;  /* 0x0000000225047892 */ /* 0x000fc8000f8efcff */
[----:B------:R-:W-:-:S09]  /*1ca0*/  UISETP.NE.AND UP0, UPT, UR4, 0x2, UPT ;  /* 0x000000020400788c */ /* 0x000fd2000bf05270 */
[----:B------:R-:W-:Y:S05]  /*1cb0*/  BRA.U UP0, `(.L_x_28) ;  /* 0x0000000100047547 */ /* 0x000fea000b800000 */
[----:B------:R-:W-:Y:S05]  /*1cc0*/  BPT.TRAP 0x1 ;  /* 0x000000040000795c */ /* 0x000fea0000300000 */
.L_x_28:
[----:B------:R-:W-:Y:S04]  /*1cd0*/  BSSY.RECONVERGENT B0, `(.L_x_29) ;  /* 0x0000003000007945 */ /* 0x000fe80003800200 */
[----:B------:R-:W-:Y:S05]  /*1ce0*/  @P3 BRA `(.L_x_30) ;  /* 0x0000000000043947 */ /* 0x000fea0003800000 */
[----:B------:R-:W-:Y:S05]  /*1cf0*/  BPT.TRAP 0x1 ;  /* 0x000000040000795c */ /* 0x000fea0000300000 */
.L_x_30:
[----:B------:R-:W-:Y:S05]  /*1d00*/  BSYNC.RECONVERGENT B0 ;  /* 0x0000000000007941 */ /* 0x000fea0003800200 */
.L_x_29:
[----:B------:R-:W-:Y:S01]  /*1d10*/  UIADD3 UR4, UPT, UPT, UR6, 0x1, URZ ;  /* 0x0000000106047890 */ /* 0x000fe2000fffe0ff */
[----:B------:R-:W-:Y:S01]  /*1d20*/  BSSY.RECONVERGENT B0, `(.L_x_31) ;  /* 0x000002c000007945 */ /* 0x000fe20003800200 */
[----:B------:R-:W-:Y:S02]  /*1d30*/  ELECT P0, URZ, PT ;  /* 0x0000000000ff782f */ /* 0x000fe40003800000 */
[----:B------:R-:W-:-:S04]  /*1d40*/  UISETP.NE.AND UP0, UPT, UR4, 0x6, UPT ;  /* 0x000000060400788c */ /* 0x000fc8000bf05270 */
[----:B------:R-:W-:Y:S02]  /*1d50*/  USEL UR5, URZ, 0x1, UP0 ;  /* 0x00000001ff057887 */ /* 0x000fe40008000000 */
[----:B------:R-:W-:-:S04]  /*1d60*/  USEL UR22, UR4, URZ, UP0 ;  /* 0x000000ff04167287 */ /* 0x000fc80008000000 */
[----:B------:R-:W-:Y:S01]  /*1d70*/  ULEA UR4, UR22, UR21, 0x3 ;  /* 0x0000001516047291 */ /* 0x000fe2000f8e18ff */
[----:B------:R-:W-:-:S04]  /*1d80*/  LOP3.LUT R12, R12, UR5, RZ, 0x3c, !PT ;  /* 0x000000050c0c7c12 */ /* 0x000fc8000f8e3cff */
[----:B-1----:R-:W-:-:S04]  /*1d90*/  SHF.L.U32 R0, R12, 0x1f, RZ ;  /* 0x0000001f0c007819 */ /* 0x002fc800000006ff */
[----:B------:R1:W3:Y:S01]  /*1da0*/  SYNCS.PHASECHK.TRANS64.TRYWAIT P1, [UR4+0x30], R0 ;  /* 0x00003000ff0075a7 */ /* 0x0002e20008021104 */
[----:B------:R-:W-:Y:S05]  /*1db0*/  @!P0 BRA `(.L_x_32) ;  /* 0x0000000000888947 */ /* 0x000fea0003800000 */
[----:B------:R-:W-:Y:S02]  /*1dc0*/  USHF.L.U32 UR7, UR6, 0xc, URZ ;  /* 0x0000000c06077899 */ /* 0x000fe400080006ff */
[----:B------:R-:W-:Y:S02]  /*1dd0*/  UIADD3 UR4, UP1, UPT, UR44, 0x80, URZ ;  /* 0x000000802c047890 */ /* 0x000fe4000ff3e0ff */
[----:B------:R-:W-:Y:S02]  /*1de0*/  ULOP3.LUT UR24, UR7, UR39, URZ, 0xfc, !UPT ;  /* 0x0000002707187292 */ /* 0x000fe4000f8efcff */
[----:B------:R-:W-:Y:S02]  /*1df0*/  ULOP3.LUT UR8, UR7, UR38, URZ, 0xfc, !UPT ;  /* 0x0000002607087292 */ /* 0x000fe4000f8efcff */
[----:B------:R-:W-:Y:S02]  /*1e00*/  ULEA UR24, UR24, UR21, 0x2 ;  /* 0x0000001518187291 */ /* 0x000fe4000f8e10ff */
[----:B------:R-:W-:-:S02]  /*1e10*/  USHF.L.U32 UR34, UR13, 0x6, URZ ;  /* 0x000000060d227899 */ /* 0x000fc400080006ff */
[----:B------:R-:W-:Y:S02]  /*1e20*/  UIADD3 UR14, UP0, UPT, UR44, 0x180, URZ ;  /* 0x000001802c0e7890 */ /* 0x000fe4000ff1e0ff */
[----:B------:R-:W-:Y:S02]  /*1e30*/  ULEA UR8, UR8, UR21, 0x2 ;  /* 0x0000001508087291 */ /* 0x000fe4000f8e10ff */
[----:B------:R-:W-:Y:S02]  /*1e40*/  UIADD3.X UR5, UPT, UPT, URZ, UR45, URZ, UP1, !UPT ;  /* 0x0000002dff057290 */ /* 0x000fe40008ffe4ff */
[----:B------:R-:W-:Y:S02]  /*1e50*/  UIADD3 UR32, UPT, UPT, UR24, 0x6800, URZ ;  /* 0x0000680018207890 */ /* 0x000fe4000fffe0ff */
[----:B------:R-:W-:Y:S02]  /*1e60*/  UPRMT UR7, URZ, 0x5410, UR30 ;  /* 0x00005410ff077896 */ /* 0x000fe4000800001e */
[----:B------:R-:W-:-:S02]  /*1e70*/  UIADD3 UR26, UPT, UPT, UR34, 0x20, URZ ;  /* 0x00000020221a7890 */ /* 0x000fc4000fffe0ff */
[----:B------:R-:W-:Y:S02]  /*1e80*/  UIADD3 UR24, UPT, UPT, UR24, 0x8800, URZ ;  /* 0x0000880018187890 */ /* 0x000fe4000fffe0ff */
[----:B------:R-:W-:Y:S02]  /*1e90*/  UIADD3.X UR15, UPT, UPT, URZ, UR45, URZ, UP0, !UPT ;  /* 0x0000002dff0f7290 */ /* 0x000fe400087fe4ff */
[----:B------:R-:W-:Y:S02]  /*1ea0*/  UIADD3 UR16, UPT, UPT, UR8, 0x1e800, URZ ;  /* 0x0001e80008107890 */ /* 0x000fe4000fffe0ff */
[----:B------:R-:W-:Y:S02]  /*1eb0*/  UPRMT UR23, URZ, 0x5410, UR29 ;  /* 0x00005410ff177896 */ /* 0x000fe4000800001d */
[----:B------:R-:W-:Y:S01]  /*1ec0*/  UIADD3 UR8, UPT, UPT, UR8, 0x20800, URZ ;  /* 0x0002080008087890 */ /* 0x000fe2000fffe0ff */
[----:B------:R-:W-:Y:S01]  /*1ed0*/  UMOV UR40, 0x0 ;  /* 0x0000000000287882 */ /* 0x000fe20000000000 */
[----:B------:R-:W-:Y:S01]  /*1ee0*/  UMOV UR41, 0x10000000 ;  /* 0x1000000000297882 */ /* 0x000fe20000000000 */
[----:B------:R-:W-:Y:S01]  /*1ef0*/  UMOV UR25, UR33 ;  /* 0x0000002100197c82 */ /* 0x000fe20008000000 */
[----:B------:R-:W-:Y:S01]  /*1f00*/  UMOV UR27, UR35 ;  /* 0x00000023001b7c82 */ /* 0x000fe20008000000 */
[----:B------:R-:W-:Y:S01]  /*1f10*/  UMOV UR28, UR36 ;  /* 0x00000024001c7c82 */ /* 0x000fe20008000000 */
[----:B------:R-:W-:Y:S01]  /*1f20*/  UMOV UR17, UR33 ;  /* 0x0000002100117c82 */ /* 0x000fe20008000000 */
[----:B------:R-:W-:Y:S01]  /*1f30*/  UMOV UR20, UR36 ;  /* 0x0000002400147c82 */ /* 0x000fe20008000000 */
[----:B------:R-:W-:Y:S01]  /*1f40*/  UMOV UR18, UR34 ;  /* 0x0000002200127c82 */ /* 0x000fe20008000000 */
[----:B------:R4:W-:Y:S01]  /*1f50*/  UTMALDG.3D.MULTICAST [UR32], [UR4], UR7, desc[UR40] ;  /* 0x00002820040073b4 */ /* 0x0009e20008011807 */
[----:B------:R-:W-:Y:S01]  /*1f60*/  UMOV UR9, UR33 ;  /* 0x0000002100097c82 */ /* 0x000fe20008000000 */
[----:B------:R-:W-:Y:S01]  /*1f70*/  UMOV UR11, UR19 ;  /* 0x00000013000b7c82 */ /* 0x000fe20008000000 */
[----:B------:R-:W-:Y:S01]  /*1f80*/  UMOV UR12, UR36 ;  /* 0x00000024000c7c82 */ /* 0x000fe20008000000 */
[----:B------:R-:W-:Y:S01]  /*1f90*/  UMOV UR10, UR26 ;  /* 0x0000001a000a7c82 */ /* 0x000fe20008000000 */
[----:B------:R4:W-:Y:S01]  /*1fa0*/  UTMALDG.3D.MULTICAST [UR24], [UR4], UR7, desc[UR40] ;  /* 0x00002818040073b4 */ /* 0x0009e20008011807 */
[----:B------:R4:W-:Y:S01]  /*1fb0*/  UTMALDG.3D.MULTICAST [UR16], [UR14], UR23, desc[UR40] ;  /* 0x000028100e0073b4 */ /* 0x0009e20008011817 */
[----:B------:R4:W-:Y:S02]  /*1fc0*/  UTMALDG.3D.MULTICAST [UR8], [UR14], UR23, desc[UR40] ;  /* 0x000028080e0073b4 */ /* 0x0009e40008011817 */
[----:B----4-:R-:W-:Y:S01]  /*1fd0*/  NOP ;  /* 0x0000000000007918 */ /* 0x010fe20000000000 */
.L_x_32:
[----:B------:R-:W-:Y:S05]  /*1fe0*/  BSYNC.RECONVERGENT B0 ;  /* 0x0000000000007941 */ /* 0x000fea0003800200 */
.L_x_31:
[----:B------:R-:W-:Y:S01]  /*1ff0*/  UIADD3 UR13, UPT, UPT, UR13, 0x1, URZ ;  /* 0x000000010d0d7890 */ /* 0x000fe2000fffe0ff */
[----:B------:R-:W-:Y:S01]  /*2000*/  UMOV UR6, UR22 ;  /* 0x0000001600067c82 */ /* 0x000fe20008000000 */
[----:B------:R-:W-:Y:S02]  /*2010*/  UMOV UR7, UR31 ;  /* 0x0000001f00077c82 */ /* 0x000fe40008000000 */
[----:B------:R-:W-:-:S09]  /*2020*/  UISETP.NE.AND UP0, UPT, UR13, UR31, UPT ;  /* 0x0000001f0d00728c */ /* 0x000fd2000bf05270 */
[----:B------:R-:W-:Y:S05]  /*2030*/  BRA.U UP0, `(.L_x_33) ;  /* 0xfffffff900f87547 */ /* 0x000fea000b83ffff */
.L_x_25:
[----:B------:R-:W-:Y:S01]  /*2040*/  ULEA UR4, UR22, UR21, 0x3 ;  /* 0x0000001516047291 */ /* 0x000fe2000f8e18ff */
[----:B-1----:R-:W-:Y:S01]  /*2050*/  SHF.L.U32 R0, R12, 0x1f, RZ ;  /* 0x0000001f0c007819 */ /* 0x002fe200000006ff */
[----:B------:R-:W-:Y:S01]  /*2060*/  @!P2 SYNCS.ARRIVE.TRANS64.A1T0 RZ, [UR21+0x98], RZ ;  /* 0x000098ffffffa9a7 */ /* 0x000fe20008100015 */
[----:B------:R-:W-:-:S06]  /*2070*/  UISETP.GT.AND UP0, UPT, UR50, UR49, UPT ;  /* 0x000000313200728c */ /* 0x000fcc000bf04270 */
[----:B--23--:R1:W2:Y:S03]  /*2080*/  SYNCS.PHASECHK.TRANS64.TRYWAIT P1, [UR4+0x30], R0 ;  /* 0x00003000ff0075a7 */ /* 0x00c2a60008021104 */
[----:B------:R-:W-:Y:S05]  /*2090*/  BRA.U !UP0, `(.L_x_34) ;  /* 0x00000005080c7547 */ /* 0x000fea000b800000 */
[----:B------:R-:W-:Y:S01]  /*20a0*/  UIADD3 UR23, UPT, UPT, UR52, UR7, URZ ;  /* 0x0000000734177290 */ /* 0x000fe2000fffe0ff */
[----:B------:R-:W-:-:S11]  /*20b0*/  UMOV UR6, UR22 ;  /* 0x0000001600067c82 */ /* 0x000fd60008000000 */
.L_x_42:
[----:B------:R-:W-:Y:S01]  /*20c0*/  ULEA UR33, UR6, UR21, 0x3 ;  /* 0x0000001506217291 */ /* 0x000fe2000f8e18ff */
[----:B--2---:R-:W-:Y:S01]  /*20d0*/  @!P4 MOV R2, 0x8000 ;  /* 0x000080000002c802 */ /* 0x004fe20000000f00 */
[----:B--23--:R-:W-:Y:S10]  /*20e0*/  @P1 BRA `(.L_x_35) ;  /* 0x00000000000c1947 */ /* 0x00cff40003800000 */
[----:B------:R-:W-:-:S04]  /*20f0*/  SHF.L.U32 R3, R12, 0x1f, RZ ;  /* 0x0000001f0c037819 */ /* 0x000fc800000006ff */
[----:B------:R-:W2:Y:S02]  /*2100*/  SYNCS.PHASECHK.TRANS64.TRYWAIT P0, [UR33+0x30], R3 ;  /* 0x00003003ff0075a7 */ /* 0x000ea40008001121 */
[----:B--2---:R-:W-:Y:S05]  /*2110*/  @!P0 BRA `(.L_x_36) ;  /* 0x0000005800cc8947 */ /* 0x004fea0003800000 */
.L_x_35:
[----:B------:R2:W-:Y:S01]  /*2120*/  @!P4 SYNCS.ARRIVE.TRANS64 RZ, [UR33], R2 ;  /* 0x00000002ffffc9a7 */ /* 0x0005e20008000021 */
[----:B------:R-:W-:-:S04]  /*2130*/  ULOP3.LUT UR4, UR37, 0x2, URZ, 0xfc, !UPT ;  /* 0x0000000225047892 */ /* 0x000fc8000f8efcff */
[----:B------:R-:W-:-:S09]  /*2140*/  UISETP.NE.AND UP0, UPT, UR4, 0x2, UPT ;  /* 0x000000020400788c */ /* 0x000fd2000bf05270 */
[----:B------:R-:W-:Y:S05]  /*2150*/  BRA.U UP0, `(.L_x_37) ;  /* 0x0000000100047547 */ /* 0x000fea000b800000 */
[----:B------:R-:W-:Y:S05]  /*2160*/  BPT.TRAP 0x1 ;  /* 0x000000040000795c */ /* 0x000fea0000300000 */
.L_x_37:
[----:B------:R-:W-:Y:S04]  /*2170*/  BSSY.RECONVERGENT B0, `(.L_x_38) ;  /* 0x0000003000007945 */ /* 0x000fe80003800200 */
[----:B------:R-:W-:Y:S05]  /*2180*/  @P3 BRA `(.L_x_39) ;  /* 0x0000000000043947 */ /* 0x000fea0003800000 */
[----:B------:R-:W-:Y:S05]  /*2190*/  BPT.TRAP 0x1 ;  /* 0x000000040000795c */ /* 0x000fea0000300000 */
.L_x_39:
[----:B------:R-:W-:Y:S05]  /*21a0*/  BSYNC.RECONVERGENT B0 ;  /* 0x0000000000007941 */ /* 0x000fea0003800200 */
.L_x_38:
        /* <DEDUP_REMOVED lines=33> */
[----:B------:R-:W-:Y:S01]  /*23c0*/  UTMALDG.3D.MULTICAST [UR32], [UR4], UR10, desc[UR40] ;  /* 0x00002820040073b4 */ /* 0x000fe2000801180a */
[----:B------:R-:W-:Y:S01]  /*23d0*/  UMOV UR17, UR33 ;  /* 0x0000002100117c82 */ /* 0x000fe20008000000 */
[----:B------:R-:W-:Y:S01]  /*23e0*/  UMOV UR20, UR36 ;  /* 0x0000002400147c82 */ /* 0x000fe20008000000 */
[----:B------:R-:W-:Y:S01]  /*23f0*/  UMOV UR18, UR34 ;  /* 0x0000002200127c82 */ /* 0x000fe20008000000 */
[----:B------:R-:W-:Y:S01]  /*2400*/  UMOV UR9, UR33 ;  /* 0x0000002100097c82 */ /* 0x000fe20008000000 */
[----:B------:R-:W-:Y:S01]  /*2410*/  UMOV UR11, UR19 ;  /* 0x00000013000b7c82 */ /* 0x000fe20008000000 */
[----:B------:R-:W-:Y:S01]  /*2420*/  UMOV UR12, UR36 ;  /* 0x00000024000c7c82 */ /* 0x000fe20008000000 */
[----:B------:R4:W-:Y:S01]  /*2430*/  UTMALDG.3D.MULTICAST [UR24], [UR4], UR10, desc[UR40] ;  /* 0x00002818040073b4 */ /* 0x0009e2000801180a */
[----:B------:R1:W-:Y:S01]  /*2440*/  UTMALDG.3D.MULTICAST [UR16], [UR14], UR13, desc[UR40] ;  /* 0x000028100e0073b4 */ /* 0x0003e2000801180d */
[----:B----4-:R-:W-:-:S02]  /*2450*/  UMOV UR10, UR26 ;  /* 0x0000001a000a7c82 */ /* 0x010fc40008000000 */
[----:B------:R1:W-:Y:S02]  /*2460*/  UTMALDG.3D.MULTICAST [UR8], [UR14], UR13, desc[UR40] ;  /* 0x000028080e0073b4 */ /* 0x0003e4000801180d */
[----:B-1----:R-:W-:Y:S01]  /*2470*/  NOP ;  /* 0x0000000000007918 */ /* 0x002fe20000000000 */
.L_x_41:
[----:B------:R-:W-:Y:S05]  /*2480*/  BSYNC.RECONVERGENT B0 ;  /* 0x0000000000007941 */ /* 0x000fea0003800200 */
.L_x_40:
[----:B------:R-:W-:Y:S01]  /*2490*/  UIADD3 UR7, UPT, UPT, UR7, 0x1, URZ ;  /* 0x0000000107077890 */ /* 0x000fe2000fffe0ff */
[----:B------:R-:W-:-:S03]  /*24a0*/  UMOV UR6, UR22 ;  /* 0x0000001600067c82 */ /* 0x000fc60008000000 */
[----:B------:R-:W-:-:S09]  /*24b0*/  UISETP.NE.AND UP0, UPT, UR7, UR23, UPT ;  /* 0x000000170700728c */ /* 0x000fd2000bf05270 */
[----:B------:R-:W-:Y:S05]  /*24c0*/  BRA.U UP0, `(.L_x_42) ;  /* 0xfffffff900fc7547 */ /* 0x000fea000b83ffff */
.L_x_34:
[C---:B------:R-:W-:Y:S01]  /*24d0*/  LEA R3, R11.reuse, UR21, 0x3 ;  /* 0x000000150b037c11 */ /* 0x040fe2000f8e18ff */
[----:B------:R-:W-:Y:S01]  /*24e0*/  NOP ;  /* 0x0000000000007918 */ /* 0x000fe20000000000 */
[----:B-1----:R-:W-:Y:S02]  /*24f0*/  SHF.L.U32 R0, R10, 0x1f, RZ ;  /* 0x0000001f0a007819 */ /* 0x002fe400000006ff */
[----:B------:R-:W-:Y:S02]  /*2500*/  LEA R4, R11, UR21, 0x4 ;  /* 0x000000150b047c11 */ /* 0x000fe4000f8e20ff */
[----:B------:R-:W1:Y:S02]  /*2510*/  SYNCS.PHASECHK.TRANS64.TRYWAIT P0, [R3+URZ+0xa0], R0 ;  /* 0x0000a000030075a7 */ /* 0x000e6400080011ff */
[----:B-1----:R-:W-:Y:S05]  /*2520*/  @!P0 BRA `(.L_x_43) ;  /* 0x0000005400e08947 */ /* 0x002fea0003800000 */
.L_x_131:
[----:B------:R-:W4:Y:S01]  /*2530*/  LDS.128 R4, [R4+0x130] ;  /* 0x0001300004047984 */ /* 0x000f220000000c00 */
[----:B------:R-:W-:Y:S01]  /*2540*/  UISETP.GE.AND UP0, UPT, UR42, 0x1, UPT ;  /* 0x000000012a00788c */ /* 0x000fe2000bf06270 */
[----:B------:R-:W-:Y:S01]  /*2550*/  @!PT LDS RZ, [RZ] ;  /* 0x00000000fffff984 */ /* 0x000fe20000000800 */
[----:B------:R-:W-:Y:S01]  /*2560*/  @!PT LDS RZ, [RZ] ;  /* 0x00000000fffff984 */ /* 0x000fe20000000800 */
[----:B------:R-:W-:Y:S01]  /*2570*/  @!PT LDS RZ, [RZ] ;  /* 0x00000000fffff984 */ /* 0x000fe20000000800 */
[----:B------:R-:W-:Y:S01]  /*2580*/  @!PT LDS RZ, [RZ] ;  /* 0x00000000fffff984 */ /* 0x000fe20000000800 */
[----:B------:R1:W-:Y:S06]  /*2590*/  MEMBAR.ALL.CTA ;  /* 0x0000000000007992 */ /* 0x0003ec0000008000 */
[----:B-1----:R-:W1:Y:S01]  /*25a0*/  FENCE.VIEW.ASYNC.S ;  /* 0x00000000000073c6 */ /* 0x002e620000000000 */
[----:B----4-:R-:W-:-:S13]  /*25b0*/  LOP3.LUT P0, RZ, R6, 0x1, RZ, 0xc0, !PT ;  /* 0x0000000106ff7812 */ /* 0x010fda000780c0ff */
[----:B-1----:R-:W-:Y:S01]  /*25c0*/  VOTEU.ANY UP1, P0 ;  /* 0x0000000000ff7886 */ /* 0x002fe20000020100 */
[----:B------:R-:W-:-:S13]  /*25d0*/  PLOP3.LUT P0, PT, PT, PT, UP1, 0x80, 0x8 ;  /* 0x000000000008781c */ /* 0x000fda0003f0f018 */
[----:B------:R-:W-:Y:S02]  /*25e0*/  @P0 LOP3.LUT R0, R5, 0xffff, RZ, 0xc0, !PT ;  /* 0x0000ffff05000812 */ /* 0x000fe400078ec0ff */
[----:B--2---:R-:W-:Y:S02]  /*25f0*/  @P0 MOV R2, R4 ;  /* 0x0000000400020202 */ /* 0x004fe40000000f00 */
[----:B------:R-:W-:Y:S01]  /*2600*/  @P0 R2UR UR5, R0 ;  /* 0x00000000000502ca */ /* 0x000fe200000e0000 */
[----:B------:R-:W-:Y:S01]  /*2610*/  VIADD R0, R3, 0xb0 ;  /* 0x000000b003007836 */ /* 0x000fe20000000000 */
[----:B------:R-:W-:Y:S02]  /*2620*/  @P0 SHF.R.U32.HI R4, RZ, 0x10, R5 ;  /* 0x00000010ff040819 */ /* 0x000fe40000011605 */
[----:B------:R-:W-:Y:S02]  /*2630*/  @P0 R2UR UR6, R2 ;  /* 0x00000000020602ca */ /* 0x000fe400000e0000 */
[----:B------:R-:W-:-:S02]  /*2640*/  PRMT R0, RZ, 0x654, R0 ;  /* 0x00000654ff007816 */ /* 0x000fc40000000000 */
[----:B------:R-:W-:Y:S02]  /*2650*/  @P0 R2UR UR4, R4 ;  /* 0x00000000040402ca */ /* 0x000fe400000e0000 */
[----:B------:R1:W-:Y:S03]  /*2660*/  SYNCS.ARRIVE.TRANS64.RED.A1T0 RZ, [R0+URZ], RZ ;  /* 0x000000ff00ff79a7 */ /* 0x0003e600081004ff */
[----:B------:R-:W-:-:S04]  /*2670*/  @UP1 UMOV UR43, UR5 ;  /* 0x00000005002b1c82 */ /* 0x000fc80008000000 */
[----:B------:R-:W-:-:S04]  /*2680*/  @UP1 UMOV UR46, UR6 ;  /* 0x00000006002e1c82 */ /* 0x000fc80008000000 */
[----:B------:R-:W-:Y:S01]  /*2690*/  @UP1 UMOV UR36, UR4 ;  /* 0x0000000400241c82 */ /* 0x000fe20008000000 */
[----:B------:R-:W-:Y:S05]  /*26a0*/  BRA.U !UP0, `(.L_x_44) ;  /* 0x0000000108d47547 */ /* 0x000fea000b800000 */
[----:B------:R-:W2:Y:S01]  /*26b0*/  LDCU.128 UR12, c[0x0][0xb10] ;  /* 0x00016200ff0c77ac */ /* 0x000ea20008000c00 */
[----:B------:R-:W4:Y:S01]  /*26c0*/  LDCU UR23, c[0x0][0xb20] ;  /* 0x00016400ff1777ac */ /* 0x000f220008000800 */
[----:B------:R-:W3:Y:S01]  /*26d0*/  LDCU UR20, c[0x0][0xb0c] ;  /* 0x00016180ff1477ac */ /* 0x000ee20008000800 */
[----:B------:R-:W1:Y:S01]  /*26e0*/  LDCU.64 UR8, c[0x0][0xb28] ;  /* 0x00016500ff0877ac */ /* 0x000e620008000a00 */
[----:B------:R-:W-:Y:S02]  /*26f0*/  UISETP.NE.AND UP3, UPT, UR42, 0x1, UPT ;  /* 0x000000012a00788c */ /* 0x000fe4000bf65270 */
[----:B--2---:R-:W-:Y:S02]  /*2700*/  UIMAD.WIDE.U32 UR6, UR47, UR15, URZ ;  /* 0x0000000f2f0672a5 */ /* 0x004fe4000f8e00ff */
[----:B------:R-:W-:Y:S02]  /*2710*/  UIMAD.WIDE.U32 UR4, UR48, UR12, URZ ;  /* 0x0000000c300472a5 */ /* 0x000fe4000f8e00ff */
[----:B------:R-:W-:-:S02]  /*2720*/  UISETP.NE.AND UP0, UPT, UR14, 0x1, UPT ;  /* 0x000000010e00788c */ /* 0x000fc4000bf05270 */
[----:B------:R-:W-:Y:S01]  /*2730*/  UIMAD.WIDE.U32 UR18, UR43, UR15, URZ ;  /* 0x0000000f2b1272a5 */ /* 0x000fe2000f8e00ff */
[----:B------:R-:W-:Y:S02]  /*2740*/  UMOV UR6, UR7 ;  /* 0x0000000700067c82 */ /* 0x000fe40008000000 */
[----:B------:R-:W-:Y:S01]  /*2750*/  UMOV UR4, UR5 ;  /* 0x0000000500047c82 */ /* 0x000fe20008000000 */
[----:B----4-:R-:W-:Y:S02]  /*2760*/  USHF.R.U32.HI UR6, URZ, UR23, UR6 ;  /* 0x00000017ff067299 */ /* 0x010fe40008011606 */
[----:B---3--:R-:W-:Y:S02]  /*2770*/  UISETP.NE.AND UP2, UPT, UR20, 0x1, UPT ;  /* 0x000000011400788c */ /* 0x008fe4000bf45270 */
[----:B------:R-:W-:Y:S02]  /*2780*/  USHF.R.U32.HI UR4, URZ, UR13, UR4 ;  /* 0x0000000dff047299 */ /* 0x000fe40008011604 */
[----:B------:R-:W-:-:S02]  /*2790*/  USEL UR5, UR47, UR6, !UP0 ;  /* 0x000000062f057287 */ /* 0x000fc4000c000000 */
[----:B------:R-:W-:Y:S02]  /*27a0*/  USEL UR6, UR48, UR4, !UP2 ;  /* 0x0000000430067287 */ /* 0x000fe4000d000000 */
[----:B-1----:R-:W-:Y:S01]  /*27b0*/  UIMAD.WIDE.U32 UR10, UR5, UR8, URZ ;  /* 0x00000008050a72a5 */ /* 0x002fe2000f8e00ff */
[----:B------:R-:W-:Y:S01]  /*27c0*/  UMOV UR4, UR19 ;  /* 0x0000001300047c82 */ /* 0x000fe20008000000 */
[----:B------:R-:W-:Y:S02]  /*27d0*/  UIMAD.WIDE.U32 UR16, UR46, UR12, URZ ;  /* 0x0000000c2e1072a5 */ /* 0x000fe4000f8e00ff */
[----:B------:R-:W-:-:S03]  /*27e0*/  UIMAD.WIDE.U32 UR18, UR6, UR8, URZ ;  /* 0x00000008061272a5 */ /* 0x000fc6000f8e00ff */
[----:B------:R-:W-:Y:S01]  /*27f0*/  UMOV UR10, UR11 ;  /* 0x0000000b000a7c82 */ /* 0x000fe20008000000 */
[----:B------:R-:W-:Y:S02]  /*2800*/  USHF.R.U32.HI UR4, URZ, UR23, UR4 ;  /* 0x00000017ff047299 */ /* 0x000fe40008011604 */
[----:B------:R-:W-:Y:S01]  /*2810*/  @UP3 USHF.R.U32.HI UR5, URZ, UR9, UR10 ;  /* 0x00000009ff053299 */ /* 0x000fe2000801160a */
[----:B------:R-:W-:Y:S01]  /*2820*/  UMOV UR16, UR17 ;  /* 0x0000001100107c82 */ /* 0x000fe20008000000 */
[----:B------:R-:W-:Y:S01]  /*2830*/  UMOV UR18, UR19 ;  /* 0x0000001300127c82 */ /* 0x000fe20008000000 */
[----:B------:R-:W-:Y:S02]  /*2840*/  USHF.R.U32.HI UR13, URZ, UR13, UR16 ;  /* 0x0000000dff0d7299 */ /* 0x000fe40008011610 */
[----:B------:R-:W-:Y:S02]  /*2850*/  USEL UR4, UR43, UR4, !UP0 ;  /* 0x000000042b047287 */ /* 0x000fe4000c000000 */
[----:B------:R-:W-:-:S02]  /*2860*/  @UP3 USHF.R.U32.HI UR6, URZ, UR9, UR18 ;  /* 0x00000009ff063299 */ /* 0x000fc40008011612 */
[----:B------:R-:W-:Y:S02]  /*2870*/  UIMAD UR7, UR42, UR5, URZ ;  /* 0x000000052a0772a4 */ /* 0x000fe4000f8e02ff */
[----:B------:R-:W-:Y:S02]  /*2880*/  USEL UR5, UR46, UR13, !UP2 ;  /* 0x0000000d2e057287 */ /* 0x000fe4000d000000 */
[----:B------:R-:W-:Y:S02]  /*2890*/  UIMAD UR10, UR42, UR6, URZ ;  /* 0x000000062a0a72a4 */ /* 0x000fe4000f8e02ff */
[----:B------:R-:W-:Y:S02]  /*28a0*/  UISETP.GE.AND UP0, UPT, UR4, UR7, UPT ;  /* 0x000000070400728c */ /* 0x000fe4000bf06270 */
[----:B------:R-:W-:Y:S02]  /*28b0*/  UIMAD.WIDE.U32 UR12, UR4, UR8, URZ ;  /* 0x00000008040c72a5 */ /* 0x000fe4000f8e00ff */
[----:B------:R-:W-:-:S02]  /*28c0*/  UISETP.GE.OR UP0, UPT, UR5, UR10, UP0 ;  /* 0x0000000a0500728c */ /* 0x000fc40008706670 */
        /* <DEDUP_REMOVED lines=19> */
.L_x_44:
[----:B------:R-:W2:Y:S02]  /*2a00*/  LDCU UR4, c[0x0][0xb30] ;  /* 0x00016600ff0477ac */ /* 0x000ea40008000800 */
[----:B--2---:R-:W-:-:S09]  /*2a10*/  UISETP.NE.AND UP0, UPT, UR4, 0x1, UPT ;  /* 0x000000010400788c */ /* 0x004fd2000bf05270 */
[----:B------:R-:W-:Y:S05]  /*2a20*/  BRA.U UP0, `(.L_x_45) ;  /* 0x0000000100447547 */ /* 0x000fea000b800000 */
[----:B------:R-:W2:Y:S01]  /*2a30*/  LDCU.128 UR8, c[0x0][0xb10] ;  /* 0x00016200ff0877ac */ /* 0x000ea20008000c00 */
[----:B------:R-:W4:Y:S01]  /*2a40*/  LDCU UR12, c[0x0][0xb0c] ;  /* 0x00016180ff0c77ac */ /* 0x000f220008000800 */
[----:B------:R-:W1:Y:S01]  /*2a50*/  LDCU UR13, c[0x0][0xb20] ;  /* 0x00016400ff0d77ac */ /* 0x000e620008000800 */
[----:B--2---:R-:W-:Y:S02]  /*2a60*/  UIMAD.WIDE.U32 UR6, UR46, UR8, URZ ;  /* 0x000000082e0672a5 */ /* 0x004fe4000f8e00ff */
[----:B------:R-:W-:Y:S02]  /*2a70*/  UIMAD.WIDE.U32 UR4, UR43, UR11, URZ ;  /* 0x0000000b2b0472a5 */ /* 0x000fe4000f8e00ff */
[----:B----4-:R-:W-:Y:S02]  /*2a80*/  UISETP.NE.AND UP2, UPT, UR12, 0x1, UPT ;  /* 0x000000010c00788c */ /* 0x010fe4000bf45270 */
[----:B------:R-:W-:Y:S01]  /*2a90*/  UISETP.NE.AND UP0, UPT, UR10, 0x1, UPT ;  /* 0x000000010a00788c */ /* 0x000fe2000bf05270 */
[----:B------:R-:W-:-:S02]  /*2aa0*/  UMOV UR6, UR7 ;  /* 0x0000000700067c82 */ /* 0x000fc40008000000 */
[----:B------:R-:W-:Y:S01]  /*2ab0*/  UMOV UR4, UR5 ;  /* 0x0000000500047c82 */ /* 0x000fe20008000000 */
[----:B------:R-:W-:Y:S02]  /*2ac0*/  USHF.R.U32.HI UR9, URZ, UR9, UR6 ;  /* 0x00000009ff097299 */ /* 0x000fe40008011606 */
[----:B-1----:R-:W-:Y:S02]  /*2ad0*/  USHF.R.U32.HI UR4, URZ, UR13, UR4 ;  /* 0x0000000dff047299 */ /* 0x002fe40008011604 */
[----:B------:R-:W-:Y:S02]  /*2ae0*/  USEL UR5, UR46, UR9, !UP2 ;  /* 0x000000092e057287 */ /* 0x000fe4000d000000 */
[----:B------:R-:W-:-:S04]  /*2af0*/  USEL UR4, UR43, UR4, !UP0 ;  /* 0x000000042b047287 */ /* 0x000fc8000c000000 */
[----:B------:R-:W-:Y:S02]  /*2b00*/  UIADD3 UR6, UPT, UPT, UR5, -UR4, URZ ;  /* 0x8000000405067290 */ /* 0x000fe4000fffe0ff */
[----:B------:R-:W-:Y:S02]  /*2b10*/  UIADD3 UR4, UPT, UPT, -UR5, UR4, URZ ;  /* 0x0000000405047290 */ /* 0x000fe4000fffe1ff */
[----:B------:R-:W-:Y:S02]  /*2b20*/  UIMAD UR43, UR6, UR10, UR43 ;  /* 0x0000000a062b72a4 */ /* 0x000fe4000f8e022b */
[----:B------:R-:W-:-:S12]  /*2b30*/  UIMAD UR46, UR4, UR12, UR46 ;  /* 0x0000000c042e72a4 */ /* 0x000fd8000f8e022e */
.L_x_45:
[----:B------:R-:W-:Y:S01]  /*2b40*/  VIADD R11, R11, 0x1 ;  /* 0x000000010b0b7836 */ /* 0x000fe20000000000 */
[----:B------:R-:W-:Y:S02]  /*2b50*/  R2UR UR5, R55 ;  /* 0x00000000370572ca */ /* 0x000fe400000e0000 */
[----:B------:R-:W-:Y:S02]  /*2b60*/  R2UR UR4, R54 ;  /* 0x00000000360472ca */ /* 0x000fe400000e0000 */
[C---:B------:R-:W-:Y:S02]  /*2b70*/  ISETP.NE.AND P0, PT, R11.reuse, 0x2, PT ;  /* 0x000000020b00780c */ /* 0x040fe40003f05270 */
[----:B------:R-:W-:Y:S02]  /*2b80*/  PLOP3.LUT P2, PT, PT, PT, PT, 0x80, 0x8 ;  /* 0x000000000008781c */ /* 0x000fe40003f4f070 */
[----:B-1----:R-:W-:Y:S02]  /*2b90*/  SEL R0, RZ, 0x1, P0 ;  /* 0x00000001ff007807 */ /* 0x002fe40000000000 */
[----:B------:R-:W-:-:S02]  /*2ba0*/  SEL R11, R11, RZ, P0 ;  /* 0x000000ff0b0b7207 */ /* 0x000fc40000000000 */
[----:B------:R-:W-:Y:S01]  /*2bb0*/  LOP3.LUT R10, R10, R0, RZ, 0x3c, !PT ;  /* 0x000000000a0a7212 */ /* 0x000fe200078e3cff */
[----:B------:R-:W-:Y:S02]  /*2bc0*/  UIADD3 UR25, UPT, UPT, UR46, UR5, URZ ;  /* 0x000000052e197290 */ /* 0x000fe4000fffe0ff */
[----:B------:R-:W-:Y:S01]  /*2bd0*/  UIADD3 UR26, UPT, UPT, UR43, UR4, URZ ;  /* 0x000000042b1a7290 */ /* 0x000fe2000fffe0ff */
[----:B------:R-:W-:Y:S11]  /*2be0*/  BRA.U UP1, `(.L_x_46) ;  /* 0xffffffed01987547 */ /* 0x000ff6000b83ffff */
[----:B------:R-:W-:Y:S01]  /*2bf0*/  UIADD3 UR21, UPT, UPT, UR21, 0x30, URZ ;  /* 0x0000003015157890 */ /* 0x000fe2000fffe0ff */
[----:B------:R-:W-:-:S03]  /*2c00*/  SHF.L.U32 R2, R12, 0x1f, RZ ;  /* 0x0000001f0c027819 */ /* 0x000fc600000006ff */
[----:B------:R-:W-:-:S09]  /*2c10*/  ULEA UR4, UR22, UR21, 0x3 ;  /* 0x0000001516047291 */ /* 0x000fd2000f8e18ff */
[----:B------:R-:W1:Y:S02]  /*2c20*/  SYNCS.PHASECHK.TRANS64.TRYWAIT P0, [UR4], R2 ;  /* 0x00000002ff0075a7 */ /* 0x000e640008001104 */
[----:B-1----:R-:W-:Y:S05]  /*2c30*/  @!P0 BRA `(.L_x_47) ;  /* 0x0000005000308947 */ /* 0x002fea0003800000 */
.L_x_133:
[----:B------:R-:W-:-:S04]  /*2c40*/  UIADD3 UR4, UPT, UPT, UR22, 0x1, URZ ;  /* 0x0000000116047890 */ /* 0x000fc8000fffe0ff */
[----:B------:R-:W-:-:S04]  /*2c50*/  UISETP.NE.AND UP0, UPT, UR4, 0x6, UPT ;  /* 0x000000060400788c */ /* 0x000fc8000bf05270 */
[----:B------:R-:W-:Y:S02]  /*2c60*/  USEL UR6, URZ, 0x1, UP0 ;  /* 0x00000001ff067887 */ /* 0x000fe40008000000 */
[----:B------:R-:W-:-:S04]  /*2c70*/  USEL UR4, UR4, URZ, UP0 ;  /* 0x000000ff04047287 */ /* 0x000fc80008000000 */
[----:B------:R-:W-:Y:S01]  /*2c80*/  ULEA UR5, UR4, UR21, 0x3 ;  /* 0x0000001504057291 */ /* 0x000fe2000f8e18ff */
[----:B-1----:R-:W-:-:S04]  /*2c90*/  LOP3.LUT R2, R12, UR6, RZ, 0x3c, !PT ;  /* 0x000000060c027c12 */ /* 0x002fc8000f8e3cff */
[----:B------:R-:W-:-:S04]  /*2ca0*/  SHF.L.U32 R3, R2, 0x1f, RZ ;  /* 0x0000001f02037819 */ /* 0x000fc800000006ff */
[----:B------:R-:W1:Y:S02]  /*2cb0*/  SYNCS.PHASECHK.TRANS64.TRYWAIT P0, [UR5], R3 ;  /* 0x00000003ff0075a7 */ /* 0x000e640008001105 */
[----:B-1----:R-:W-:Y:S05]  /*2cc0*/  @!P0 BRA `(.L_x_48) ;  /* 0x0000005000248947 */ /* 0x002fea0003800000 */
.L_x_135:
[----:B------:R-:W-:-:S04]  /*2cd0*/  UIADD3 UR4, UPT, UPT, UR4, 0x1, URZ ;  /* 0x0000000104047890 */ /* 0x000fc8000fffe0ff */
[----:B------:R-:W-:-:S04]  /*2ce0*/  UISETP.NE.AND UP0, UPT, UR4, 0x6, UPT ;  /* 0x000000060400788c */ /* 0x000fc8000bf05270 */
[----:B------:R-:W-:Y:S02]  /*2cf0*/  USEL UR6, URZ, 0x1, UP0 ;  /* 0x00000001ff067887 */ /* 0x000fe40008000000 */
[----:B------:R-:W-:-:S04]  /*2d00*/  USEL UR4, UR4, URZ, UP0 ;  /* 0x000000ff04047287 */ /* 0x000fc80008000000 */
[----:B------:R-:W-:Y:S01]  /*2d10*/  ULEA UR5, UR4, UR21, 0x3 ;  /* 0x0000001504057291 */ /* 0x000fe2000f8e18ff */
[----:B------:R-:W-:-:S04]  /*2d20*/  LOP3.LUT R2, R2, UR6, RZ, 0x3c, !PT ;  /* 0x0000000602027c12 */ /* 0x000fc8000f8e3cff */
[----:B-1----:R-:W-:-:S04]  /*2d30*/  SHF.L.U32 R3, R2, 0x1f, RZ ;  /* 0x0000001f02037819 */ /* 0x002fc800000006ff */
[----:B------:R-:W1:Y:S02]  /*2d40*/  SYNCS.PHASECHK.TRANS64.TRYWAIT P0, [UR5], R3 ;  /* 0x00000003ff0075a7 */ /* 0x000e640008001105 */
[----:B-1----:R-:W-:Y:S05]  /*2d50*/  @!P0 BRA `(.L_x_49) ;  /* 0x0000005000188947 */ /* 0x002fea0003800000 */
.L_x_137:
        /* <DEDUP_REMOVED lines=9> */
.L_x_139:
        /* <DEDUP_REMOVED lines=9> */
.L_x_141:
[----:B------:R-:W-:-:S04]  /*2e80*/  UIADD3 UR4, UPT, UPT, UR4, 0x1, URZ ;  /* 0x0000000104047890 */ /* 0x000fc8000fffe0ff */
[----:B------:R-:W-:-:S04]  /*2e90*/  UISETP.NE.AND UP0, UPT, UR4, 0x6, UPT ;  /* 0x000000060400788c */ /* 0x000fc8000bf05270 */
[----:B------:R-:W-:Y:S02]  /*2ea0*/  USEL UR5, URZ, 0x1, UP0 ;  /* 0x00000001ff057887 */ /* 0x000fe40008000000 */
[----:B------:R-:W-:-:S04]  /*2eb0*/  USEL UR4, UR4, URZ, UP0 ;  /* 0x000000ff04047287 */ /* 0x000fc80008000000 */
[----:B------:R-:W-:Y:S01]  /*2ec0*/  ULEA UR4, UR4, UR21, 0x3 ;  /* 0x0000001504047291 */ /* 0x000fe2000f8e18ff */
[----:B------:R-:W-:-:S04]  /*2ed0*/  LOP3.LUT R2, R2, UR5, RZ, 0x3c, !PT ;  /* 0x0000000502027c12 */ /* 0x000fc8000f8e3cff */
[----:B------:R-:W-:Y:S01]  /*2ee0*/  SHF.L.U32 R2, R2, 0x1f, RZ ;  /* 0x0000001f02027819 */ /* 0x000fe200000006ff */
[----:B-1----:R-:W-:-:S07]  /*2ef0*/  IMAD.U32 R0, RZ, RZ, UR4 ;  /* 0x00000004ff007e24 */ /* 0x002fce000f8e00ff */
.L_x_52:
[----:B-1----:R1:W2:Y:S02]  /*2f00*/  SYNCS.PHASECHK.TRANS64.TRYWAIT P0, [R0+URZ], R2 ;  /* 0x00000002000075a7 */ /* 0x0022a400080011ff */
[----:B--2---:R-:W-:Y:S05]  /*2f10*/  @!P0 NANOSLEEP.SYNCS 0x989680 ;  /* 0x009896800000895d */ /* 0x004fea0003900000 */
[----:B------:R-:W2:Y:S02]  /*2f20*/  @!P0 SYNCS.PHASECHK.TRANS64 P0, [R0+URZ], R2 ;  /* 0x00000002000085a7 */ /* 0x000ea400080010ff */
[----:B--2---:R-:W-:Y:S05]  /*2f30*/  @P0 EXIT ;  /* 0x000000000000094d */ /* 0x004fea0003800000 */
[----:B------:R-:W-:Y:S05]  /*2f40*/  BRA `(.L_x_52) ;  /* 0xfffffffc00ec7947 */ /* 0x000fea000383ffff */
.L_x_22:
[----:B------:R-:W-:-:S04]  /*2f50*/  UISETP.NE.AND UP0, UPT, UR54, URZ, UPT ;  /* 0x000000ff3600728c */ /* 0x000fc8000bf05270 */
[----:B------:R-:W-:-:S09]  /*2f60*/  UISETP.NE.OR UP0, UPT, UR22, 0x1, UP0 ;  /* 0x000000011600788c */ /* 0x000fd20008705670 */
[----:B------:R-:W-:Y:S05]  /*2f70*/  BRA.U UP0, `(.L_x_53) ;  /* 0x0000000500487547 */ /* 0x000fea000b800000 */
[----:B------:R-:W-:Y:S01]  /*2f80*/  ISETP.GE.U32.AND P2, PT, R0, 0x8, PT ;  /* 0x000000080000780c */ /* 0x000fe20003f46070 */
[----:B------:R-:W-:Y:S01]  /*2f90*/  IMAD.MOV.U32 R12, RZ, RZ, 0x1 ;  /* 0x00000001ff0c7424 */ /* 0x000fe200078e00ff */
[----:B------:R-:W-:Y:S02]  /*2fa0*/  CS2R R10, SRZ ;  /* 0x00000000000a7805 */ /* 0x000fe4000001ff00 */
[----:B------:R-:W-:Y:S01]  /*2fb0*/  CS2R R8, SRZ ;  /* 0x0000000000087805 */ /* 0x000fe2000001ff00 */
[----:B------:R-:W-:Y:S01]  /*2fc0*/  UMOV UR6, 0x400 ;  /* 0x0000040000067882 */ /* 0x000fe20000000000 */
[----:B------:R-:W-:Y:S01]  /*2fd0*/  UMOV UR5, URZ ;  /* 0x000000ff00057c82 */ /* 0x000fe20008000000 */
[----:B------:R-:W-:-:S12]  /*2fe0*/  ULEA UR6, UR54, UR6, 0x18 ;  /* 0x0000000636067291 */ /* 0x000fd8000f8ec0ff */
.L_x_57:
[----:B------:R-:W-:Y:S02]  /*2ff0*/  LEA R2, R8, UR6, 0x3 ;  /* 0x0000000608027c11 */ /* 0x000fe4000f8e18ff */
[----:B------:R-:W-:-:S03]  /*3000*/  SHF.L.U32 R4, R9, 0x1f, RZ ;  /* 0x0000001f09047819 */ /* 0x000fc600000006ff */
[----:B------:R-:W-:Y:S01]  /*3010*/  VIADD R5, R2, 0x110 ;  /* 0x0000011002057836 */ /* 0x000fe20000000000 */
[----:B------:R-:W2:Y:S02]  /*3020*/  SYNCS.PHASECHK.TRANS64.TRYWAIT P0, [R2+URZ+0x100], R4 ;  /* 0x00010004020075a7 */ /* 0x000ea400080011ff */
[----:B--2---:R-:W-:Y:S05]  /*3030*/  @!P0 BRA `(.L_x_54) ;  /* 0x0000004c00a88947 */ /* 0x004fea0003800000 */
.L_x_142:
[----:B------:R-:W-:Y:S01]  /*3040*/  ULEA UR4, UR5, UR6, 0x3 ;  /* 0x0000000605047291 */ /* 0x000fe2000f8e18ff */
[----:B--2---:R-:W-:Y:S01]  /*3050*/  PRMT R2, RZ, 0x654, R5 ;  /* 0x00000654ff027816 */ /* 0x004fe20000000005 */
[----:B------:R-:W-:Y:S01]  /*3060*/  @!P2 IMAD.MOV.U32 R4, RZ, RZ, 0x10 ;  /* 0x00000010ff04a424 */ /* 0x000fe200078e00ff */
[----:B------:R-:W-:Y:S01]  /*3070*/  SHF.L.U32 R5, R12, 0x1f, RZ ;  /* 0x0000001f0c057819 */ /* 0x000fe200000006ff */
[----:B------:R-:W-:Y:S01]  /*3080*/  UIADD3 UR7, UPT, UPT, UR4, 0xa0, URZ ;  /* 0x000000a004077890 */ /* 0x000fe2000fffe0ff */
[----:B------:R2:W-:Y:S05]  /*3090*/  SYNCS.ARRIVE.TRANS64.RED.A1T0 RZ, [R2+URZ], RZ ;  /* 0x000000ff02ff79a7 */ /* 0x0005ea00081004ff */
[----:B------:R-:W-:Y:S01]  /*30a0*/  IMAD.U32 R6, RZ, RZ, UR7 ;  /* 0x00000007ff067e24 */ /* 0x000fe2000f8e00ff */
[----:B------:R-:W3:Y:S04]  /*30b0*/  SYNCS.PHASECHK.TRANS64.TRYWAIT P0, [UR4+0xb0], R5 ;  /* 0x0000b005ff0075a7 */ /* 0x000ee80008001104 */
[----:B------:R-:W-:Y:S01]  /*30c0*/  PRMT R6, R0, 0x654, R6 ;  /* 0x0000065400067816 */ /* 0x000fe20000000006 */
[----:B--23--:R-:W-:Y:S06]  /*30d0*/  @!P0 BRA `(.L_x_55) ;  /* 0x0000004c00948947 */ /* 0x00cfec0003800000 */
.L_x_144:
[----:B------:R-:W-:Y:S01]  /*30e0*/  ULEA UR8, UR5, UR6, 0x4 ;  /* 0x0000000605087291 */ /* 0x000fe2000f8e20ff */
[----:B------:R-:W-:Y:S01]  /*30f0*/  SEL R3, R6, R3, !P2 ;  /* 0x0000000306037207 */ /* 0x000fe20005000000 */
[----:B------:R-:W-:Y:S01]  /*3100*/  UIADD3 UR9, UPT, UPT, UR4, 0xa0, URZ ;  /* 0x000000a004097890 */ /* 0x000fe2000fffe0ff */
[----:B--2---:R-:W-:Y:S01]  /*3110*/  LEA R2, R11, UR6, 0x3 ;  /* 0x000000060b027c11 */ /* 0x004fe2000f8e18ff */
[----:B------:R-:W-:Y:S01]  /*3120*/  UIADD3 UR8, UPT, UPT, UR8, 0x130, URZ ;  /* 0x0000013008087890 */ /* 0x000fe2000fffe0ff */
[----:B------:R2:W-:Y:S01]  /*3130*/  @!P2 SYNCS.ARRIVE.TRANS64.RED RZ, [R3+URZ], R4 ;  /* 0x0000000403ffa9a7 */ /* 0x0005e200080004ff */
[----:B------:R-:W-:Y:S01]  /*3140*/  UIADD3 UR4, UPT, UPT, UR5, 0x1, URZ ;  /* 0x0000000105047890 */ /* 0x000fe2000fffe0ff */
[----:B------:R-:W-:-:S03]  /*3150*/  VIADD R8, R8, 0x1 ;  /* 0x0000000108087836 */ /* 0x000fc60000000000 */
[----:B------:R-:W-:Y:S02]  /*3160*/  UISETP.NE.AND UP0, UPT, UR4, 0x2, UPT ;  /* 0x000000020400788c */ /* 0x000fe4000bf05270 */
[----:B------:R-:W-:Y:S01]  /*3170*/  ISETP.NE.AND P0, PT, R8, 0x2, PT ;  /* 0x000000020800780c */ /* 0x000fe20003f05270 */
[----:B------:R-:W-:Y:S06]  /*3180*/  UGETNEXTWORKID.BROADCAST [UR8], [UR9] ;  /* 0x00000000080073ca */ /* 0x000fec0008000100 */
[----:B------:R-:W-:Y:S02]  /*3190*/  USEL UR7, URZ, 0x1, UP0 ;  /* 0x00000001ff077887 */ /* 0x000fe40008000000 */
[----:B------:R-:W-:-:S04]  /*31a0*/  USEL UR5, UR4, URZ, UP0 ;  /* 0x000000ff04057287 */ /* 0x000fc80008000000 */
[----:B------:R-:W-:Y:S02]  /*31b0*/  LOP3.LUT R12, R12, UR7, RZ, 0x3c, !PT ;  /* 0x000000070c0c7c12 */ /* 0x000fe4000f8e3cff */
[----:B--2---:R-:W-:-:S04]  /*31c0*/  SHF.L.U32 R4, R10, 0x1f, RZ ;  /* 0x0000001f0a047819 */ /* 0x004fc800000006ff */
[----:B------:R-:W2:Y:S02]  /*31d0*/  SYNCS.PHASECHK.TRANS64.TRYWAIT P1, [R2+URZ+0xa0], R4 ;  /* 0x0000a004020075a7 */ /* 0x000ea400080211ff */
[----:B--2---:R-:W-:Y:S05]  /*31e0*/  @!P1 BRA `(.L_x_56) ;  /* 0x0000004c00689947 */ /* 0x004fea0003800000 */
.L_x_145:
[C---:B--2---:R-:W-:Y:S01]  /*31f0*/  LEA R4, R11.reuse, UR6, 0x4 ;  /* 0x000000060b047c11 */ /* 0x044fe2000f8e20ff */
[----:B------:R-:W-:Y:S01]  /*3200*/  VIADD R2, R2, 0xb0 ;  /* 0x000000b002027836 */ /* 0x000fe20000000000 */
[----:B------:R-:W-:Y:S01]  /*3210*/  SEL R8, R8, RZ, P0 ;  /* 0x000000ff08087207 */ /* 0x000fe20000000000 */
[----:B------:R-:W-:-:S03]  /*3220*/  VIADD R11, R11, 0x1 ;  /* 0x000000010b0b7836 */ /* 0x000fc60000000000 */
[----:B------:R-:W2:Y:S01]  /*3230*/  LDS.128 R4, [R4+0x130] ;  /* 0x0001300004047984 */ /* 0x000ea20000000c00 */
[----:B------:R-:W-:Y:S02]  /*3240*/  PRMT R2, RZ, 0x654, R2 ;  /* 0x00000654ff027816 */ /* 0x000fe40000000002 */
[C---:B------:R-:W-:Y:S01]  /*3250*/  ISETP.NE.AND P1, PT, R11.reuse, 0x2, PT ;  /* 0x000000020b00780c */ /* 0x040fe20003f25270 */
[----:B------:R-:W-:Y:S01]  /*3260*/  @!PT LDS RZ, [RZ] ;  /* 0x00000000fffff984 */ /* 0x000fe20000000800 */
[----:B------:R-:W-:Y:S01]  /*3270*/  @!PT LDS RZ, [RZ] ;  /* 0x00000000fffff984 */ /* 0x000fe20000000800 */
[----:B------:R-:W-:Y:S01]  /*3280*/  @!PT LDS RZ, [RZ] ;  /* 0x00000000fffff984 */ /* 0x000fe20000000800 */
[----:B------:R-:W-:Y:S01]  /*3290*/  @!PT LDS RZ, [RZ] ;  /* 0x00000000fffff984 */ /* 0x000fe20000000800 */
[----:B------:R3:W-:Y:S06]  /*32a0*/  MEMBAR.ALL.CTA ;  /* 0x0000000000007992 */ /* 0x0007ec0000008000 */
[----:B---3--:R-:W3:Y:S01]  /*32b0*/  FENCE.VIEW.ASYNC.S ;  /* 0x00000000000073c6 */ /* 0x008ee20000000000 */
[----:B------:R-:W-:Y:S01]  /*32c0*/  SEL R11, R11, RZ, P1 ;  /* 0x000000ff0b0b7207 */ /* 0x000fe20000800000 */
[----:B---3--:R3:W-:Y:S01]  /*32d0*/  SYNCS.ARRIVE.TRANS64.RED.A1T0 RZ, [R2+URZ], RZ ;  /* 0x000000ff02ff79a7 */ /* 0x0087e200081004ff */
[----:B--2---:R-:W-:-:S02]  /*32e0*/  LOP3.LUT P3, RZ, R6, 0x1, RZ, 0xc0, !PT ;  /* 0x0000000106ff7812 */ /* 0x004fc4000786c0ff */
[----:B------:R-:W-:-:S04]  /*32f0*/  SEL R4, RZ, 0x1, P1 ;  /* 0x00000001ff047807 */ /* 0x000fc80000800000 */
[----:B------:R-:W-:Y:S02]  /*3300*/  LOP3.LUT R10, R10, R4, RZ, 0x3c, !PT ;  /* 0x000000040a0a7212 */ /* 0x000fe400078e3cff */
[----:B---3--:R-:W-:-:S04]  /*3310*/  SEL R2, RZ, 0x1, P0 ;  /* 0x00000001ff027807 */ /* 0x008fc80000000000 */
[----:B------:R-:W-:Y:S01]  /*3320*/  LOP3.LUT R9, R9, R2, RZ, 0x3c, !PT ;  /* 0x0000000209097212 */ /* 0x000fe200078e3cff */
[----:B------:R-:W-:Y:S06]  /*3330*/  @P3 BRA `(.L_x_57) ;  /* 0xfffffffc002c3947 */ /* 0x000fec000383ffff */
[----:B------:R-:W-:Y:S01]  /*3340*/  ULEA UR4, UR5, UR6, 0x3 ;  /* 0x0000000605047291 */ /* 0x000fe2000f8e18ff */
[----:B------:R-:W-:-:S08]  /*3350*/  SHF.L.U32 R2, R12, 0x1f, RZ ;  /* 0x0000001f0c027819 */ /* 0x000fd000000006ff */
[----:B------:R-:W2:Y:S02]  /*3360*/  SYNCS.PHASECHK.TRANS64 P0, [UR4+0xb0], R2 ;  /* 0x0000b002ff0075a7 */ /* 0x000ea40008001004 */
[----:B--2---:R-:W-:Y:S05]  /*3370*/  @P0 BRA `(.L_x_58) ;  /* 0x0000000000080947 */ /* 0x004fea0003800000 */
[----:B------:R-:W2:Y:S02]  /*3380*/  SYNCS.PHASECHK.TRANS64.TRYWAIT P0, [UR4+0xb0], R2 ;  /* 0x0000b002ff0075a7 */ /* 0x000ea40008001104 */
[----:B--2---:R-:W-:Y:S05]  /*3390*/  @!P0 BRA `(.L_x_59) ;  /* 0x0000004c00108947 */ /* 0x004fea0003800000 */
.L_x_58:
[----:B------:R-:W-:-:S04]  /*33a0*/  UIADD3 UR7, UPT, UPT, UR5, 0x1, URZ ;  /* 0x0000000105077890 */ /* 0x000fc8000fffe0ff */
[----:B------:R-:W-:-:S04]  /*33b0*/  UISETP.NE.AND UP0, UPT, UR7, 0x2, UPT ;  /* 0x000000020700788c */ /* 0x000fc8000bf05270 */
[----:B------:R-:W-:Y:S02]  /*33c0*/  USEL UR8, URZ, 0x1, UP0 ;  /* 0x00000001ff087887 */ /* 0x000fe40008000000 */
[----:B------:R-:W-:-:S04]  /*33d0*/  USEL UR7, UR7, URZ, UP0 ;  /* 0x000000ff07077287 */ /* 0x000fc80008000000 */
[----:B------:R-:W-:Y:S01]  /*33e0*/  ULEA UR7, UR7, UR6, 0x3 ;  /* 0x0000000607077291 */ /* 0x000fe2000f8e18ff */
[----:B--2---:R-:W-:-:S04]  /*33f0*/  LOP3.LUT R2, R12, UR8, RZ, 0x3c, !PT ;  /* 0x000000080c027c12 */ /* 0x004fc8000f8e3cff */
[----:B------:R-:W-:-:S04]  /*3400*/  SHF.L.U32 R0, R2, 0x1f, RZ ;  /* 0x0000001f02007819 */ /* 0x000fc800000006ff */
[----:B------:R-:W2:Y:S02]  /*3410*/  SYNCS.PHASECHK.TRANS64 P0, [UR7+0xb0], R0 ;  /* 0x0000b000ff0075a7 */ /* 0x000ea40008001007 */
[----:B-12---:R-:W-:Y:S05]  /*3420*/  @P0 EXIT ;  /* 0x000000000000094d */ /* 0x006fea0003800000 */
[----:B------:R-:W-:Y:S02]  /*3430*/  SHF.L.U32 R2, R2, 0x1f, RZ ;  /* 0x0000001f02027819 */ /* 0x000fe400000006ff */
[----:B------:R-:W-:-:S07]  /*3440*/  MOV R0, UR7 ;  /* 0x0000000700007c02 */ /* 0x000fce0008000f00 */
.L_x_60:
[----:B-1----:R1:W2:Y:S02]  /*3450*/  SYNCS.PHASECHK.TRANS64.TRYWAIT P0, [R0+URZ+0xb0], R2 ;  /* 0x0000b002000075a7 */ /* 0x0022a400080011ff */
[----:B--2---:R-:W-:Y:S05]  /*3460*/  @!P0 NANOSLEEP.SYNCS 0x989680 ;  /* 0x009896800000895d */ /* 0x004fea0003900000 */
[----:B------:R-:W2:Y:S02]  /*3470*/  @!P0 SYNCS.PHASECHK.TRANS64 P0, [R0+URZ+0xb0], R2 ;  /* 0x0000b002000085a7 */ /* 0x000ea400080010ff */
[----:B--2---:R-:W-:Y:S05]  /*3480*/  @P0 EXIT ;  /* 0x000000000000094d */ /* 0x004fea0003800000 */
[----:B------:R-:W-:Y:S05]  /*3490*/  BRA `(.L_x_60) ;  /* 0xfffffffc00ec7947 */ /* 0x000fea000383ffff */
.L_x_53:
[----:B------:R-:W-:Y:S05]  /*34a0*/  BRA.U UP5, `(.L_x_61) ;  /* 0x0000001105447547 */ /* 0x000fea000b800000 */
[----:B------:R-:W-:Y:S01]  /*34b0*/  UMOV UR4, 0x40 ;  /* 0x0000004000047882 */ /* 0x000fe20000000000 */
[----:B------:R-:W-:Y:S01]  /*34c0*/  NOP ;  /* 0x0000000000007918 */ /* 0x000fe20000000000 */
[----:B------:R-:W-:Y:S01]  /*34d0*/  ULEA UR5, UR54, UR4, 0x18 ;  /* 0x0000000436057291 */ /* 0x000fe2000f8ec0ff */
[----:B------:R-:W-:Y:S02]  /*34e0*/  UMOV UR6, 0x400 ;  /* 0x0000040000067882 */ /* 0x000fe40000000000 */
[----:B------:R-:W-:-:S06]  /*34f0*/  ULEA UR6, UR54, UR6, 0x18 ;  /* 0x0000000636067291 */ /* 0x000fcc000f8ec0ff */
[----:B------:R-:W2:Y:S02]  /*3500*/  LDS.U8 R0, [UR5+0x1c] ;  /* 0x00001c05ff007984 */ /* 0x000ea40008000000 */
[----:B--2---:R-:W-:-:S13]  /*3510*/  ISETP.NE.AND P0, PT, R0, RZ, PT ;  /* 0x000000ff0000720c */ /* 0x004fda0003f05270 */
[----:B------:R-:W-:Y:S05]  /*3520*/  @P0 BRA `(.L_x_62) ;  /* 0x0000000000580947 */ /* 0x000fea0003800000 */
[----:B------:R-:W-:-:S13]  /*3530*/  ELECT P0, URZ, PT ;  /* 0x0000000000ff782f */ /* 0x000fda0003800000 */
[----:B------:R-:W-:Y:S05]  /*3540*/  @!P0 BRA `(.L_x_63) ;  /* 0x0000000000608947 */ /* 0x000fea0003800000 */
[----:B------:R-:W-:Y:S01]  /*3550*/  UMOV UR4, 0x10 ;  /* 0x0000001000047882 */ /* 0x000fe20000000000 */
[----:B------:R-:W-:Y:S01]  /*3560*/  HFMA2 R0, -RZ, RZ, 0, 5.9604644775390625e-08 ;  /* 0x00000001ff007431 */ /* 0x000fe200000001ff */
[----:B------:R-:W-:-:S03]  /*3570*/  MOV R3, 0xffff ;  /* 0x0000ffff00037802 */ /* 0x000fc60000000f00 */
[----:B------:R-:W-:Y:S04]  /*3580*/  DEPBAR.LE SB2, 0x36 ;  /* 0x0000ad800000791a */ /* 0x000fe80000000000 */
[----:B------:R-:W2:Y:S02]  /*3590*/  UTCATOMSWS.FIND_AND_SET.ALIGN UP0, UR4, UR4 ;  /* 0x00000004000475e3 */ /* 0x000ea40008000800 */
[----:B--2---:R-:W-:Y:S01]  /*35a0*/  MOV R4, UR4 ;  /* 0x0000000400047c02 */ /* 0x004fe20008000f00 */
[----:B------:R-:W-:Y:S06]  /*35b0*/  BRA.U UP0, `(.L_x_64) ;  /* 0x0000000100187547 */ /* 0x000fec000b800000 */
.L_x_65:
[----:B------:R-:W-:Y:S05]  /*35c0*/  NANOSLEEP 0x64 ;  /* 0x000000640000795d */ /* 0x000fea0003800000 */
[----:B------:R-:W-:-:S05]  /*35d0*/  UMOV UR4, 0x10 ;  /* 0x0000001000047882 */ /* 0x000fca0000000000 */
[----:B------:R-:W-:Y:S04]  /*35e0*/  DEPBAR.LE SB2, 0x36 ;  /* 0x0000ad800000791a */ /* 0x000fe80000000000 */
[----:B------:R-:W2:Y:S02]  /*35f0*/  UTCATOMSWS.FIND_AND_SET.ALIGN UP0, UR4, UR4 ;  /* 0x00000004000475e3 */ /* 0x000ea40008000800 */
[----:B--2---:R-:W-:Y:S01]  /*3600*/  MOV R4, UR4 ;  /* 0x0000000400047c02 */ /* 0x004fe20008000f00 */
[----:B------:R-:W-:Y:S05]  /*3610*/  BRA.U !UP0, `(.L_x_65) ;  /* 0xfffffffd08e87547 */ /* 0x000fea000b83ffff */
.L_x_64:
[-C--:B------:R-:W-:Y:S02]  /*3620*/  SHF.L.U32 R3, R3, R4.reuse, RZ ;  /* 0x0000000403037219 */ /* 0x080fe400000006ff */
[----:B------:R-:W-:Y:S01]  /*3630*/  SHF.L.U32 R0, R0, R4, RZ ;  /* 0x0000000400007219 */ /* 0x000fe200000006ff */
[----:B------:R-:W-:Y:S02]  /*3640*/  IMAD.SHL.U32 R4, R4, 0x20, RZ ;  /* 0x0000002004047824 */ /* 0x000fe400078e00ff */
[----:B------:R2:W-:Y:S04]  /*3650*/  ATOMS.OR RZ, [UR5+0x14], R3 ;  /* 0x00001403ffff798c */ /* 0x0005e8000b000005 */
[----:B------:R2:W-:Y:S04]  /*3660*/  ATOMS.OR RZ, [UR5+0x18], R0 ;  /* 0x00001800ffff798c */ /* 0x0005e8000b000005 */
[----:B------:R2:W-:Y:S01]  /*3670*/  STS [UR6+0x150], R4 ;  /* 0x00015004ff007988 */ /* 0x0005e20008000806 */
[----:B------:R-:W-:Y:S05]  /*3680*/  BRA `(.L_x_63) ;  /* 0x0000000000107947 */ /* 0x000fea0003800000 */
.L_x_62:
[----:B------:R-:W-:Y:S02]  /*3690*/  MOV R0, 0xffffffff ;  /* 0xffffffff00007802 */ /* 0x000fe40000000f00 */
[----:B------:R-:W-:-:S03]  /*36a0*/  MOV R4, 0x36d0 ;  /* 0x000036d000047802 */ /* 0x000fc60000000f00 */
[----:B------:R2:W-:Y:S04]  /*36b0*/  STS [UR6+0x150], R0 ;  /* 0x00015000ff007988 */ /* 0x0005e80008000806 */
[----:B-12--5:R-:W-:Y:S05]  /*36c0*/  CALL.REL.NOINC `($__internal_1_$__cuda_sm10x_tcgen05_guardrail_trap_phase_invalid_during_alloc) ;  /* 0x0000004c00e87944 */ /* 0x026fea0003c00000 */
.L_x_63:
[----:B------:R-:W-:Y:S05]  /*36d0*/  WARPSYNC.ALL ;  /* 0x0000000000007948 */ /* 0x000fea0003800000 */
[----:B------:R-:W3:Y:S01]  /*36e0*/  S2UR UR4, SR_CgaCtaId ;  /* 0x00000000000479c3 */ /* 0x000ee20000008800 */
[----:B------:R-:W-:Y:S01]  /*36f0*/  UMOV UR41, 0x400 ;  /* 0x0000040000297882 */ /* 0x000fe20000000000 */
[----:B------:R-:W-:-:S06]  /*3700*/  NOP ;  /* 0x0000000000007918 */ /* 0x000fcc0000000000 */
[----:B------:R-:W-:Y:S06]  /*3710*/  BAR.ARV 0x6, 0xa0 ;  /* 0x0182800000007b1d */ /* 0x000fec0000002000 */
[----:B------:R-:W4:Y:S01]  /*3720*/  LDCU UR6, c[0x0][0x38c] ;  /* 0x00007180ff0677ac */ /* 0x000f220008000800 */
[----:B------:R-:W-:Y:S01]  /*3730*/  LOP3.LUT R2, R2, 0xffff, RZ, 0xc0, !PT ;  /* 0x0000ffff02027812 */ /* 0x000fe200078ec0ff */
[----:B------:R-:W-:Y:S01]  /*3740*/  IMAD.MOV.U32 R11, RZ, RZ, 0x1 ;  /* 0x00000001ff0b7424 */ /* 0x000fe200078e00ff */
[----:B------:R-:W-:Y:S01]  /*3750*/  CS2R R8, SRZ ;  /* 0x0000000000087805 */ /* 0x000fe2000001ff00 */
[----:B------:R-:W1:Y:S01]  /*3760*/  LDCU UR7, c[0x0][0x38c] ;  /* 0x00007180ff0777ac */ /* 0x000e620008000800 */
[----:B------:R-:W-:Y:S01]  /*3770*/  R2UR UR42, R2 ;  /* 0x00000000022a72ca */ /* 0x000fe200000e0000 */
[----:B------:R-:W-:Y:S01]  /*3780*/  IMAD.MOV.U32 R10, RZ, RZ, RZ ;  /* 0x000000ffff0a7224 */ /* 0x000fe200078e00ff */
[----:B------:R-:W-:Y:S01]  /*3790*/  UMOV UR45, URZ ;  /* 0x000000ff002d7c82 */ /* 0x000fe20008000000 */
[----:B------:R-:W-:Y:S01]  /*37a0*/  UMOV UR39, URZ ;  /* 0x000000ff00277c82 */ /* 0x000fe20008000000 */
[----:B---3--:R-:W-:Y:S01]  /*37b0*/  ULEA UR41, UR4, UR41, 0x18 ;  /* 0x0000002904297291 */ /* 0x008fe2000f8ec0ff */
[----:B------:R-:W-:Y:S01]  /*37c0*/  UMOV UR62, 0x0 ;  /* 0x00000000003e7882 */ /* 0x000fe20000000000 */
[----:B------:R-:W-:-:S02]  /*37d0*/  UMOV UR63, 0x4100910 ;  /* 0x04100910003f7882 */ /* 0x000fc40000000000 */
[----:B------:R-:W-:Y:S02]  /*37e0*/  UIADD3 UR5, UPT, UPT, UR41, 0x6800, URZ ;  /* 0x0000680029057890 */ /* 0x000fe4000fffe0ff */
[----:B------:R-:W-:Y:S02]  /*37f0*/  UIADD3 UR4, UPT, UPT, UR41, 0x1e800, URZ ;  /* 0x0001e80029047890 */ /* 0x000fe4000fffe0ff */
[----:B----4-:R-:W-:Y:S01]  /*3800*/  UIADD3 UR6, UPT, UPT, UR6, 0x3f, URZ ;  /* 0x0000003f06067890 */ /* 0x010fe2000fffe0ff */
[----:B--2---:R-:W2:Y:S01]  /*3810*/  LDS R0, [UR41+0x150] ;  /* 0x00015029ff007984 */ /* 0x004ea20008000800 */
[----:B------:R-:W-:Y:S02]  /*3820*/  USHF.R.U32.HI UR5, URZ, 0x4, UR5 ;  /* 0x00000004ff057899 */ /* 0x000fe40008011605 */
[----:B------:R-:W-:Y:S02]  /*3830*/  USHF.R.S32.HI UR47, URZ, 0x1f, UR6 ;  /* 0x0000001fff2f7899 */ /* 0x000fe40008011406 */
[----:B------:R-:W-:-:S02]  /*3840*/  USHF.R.U32.HI UR4, URZ, 0x4, UR4 ;  /* 0x00000004ff047899 */ /* 0x000fc40008011604 */
[----:B------:R-:W-:Y:S02]  /*3850*/  ULEA.HI UR47, UR47, UR6, URZ, 0x6 ;  /* 0x000000062f2f7291 */ /* 0x000fe4000f8f30ff */
[----:B------:R-:W-:Y:S02]  /*3860*/  ULOP3.LUT UR5, UR5, 0x3fff, URZ, 0xc0, !UPT ;  /* 0x00003fff05057892 */ /* 0x000fe4000f8ec0ff */
[----:B------:R-:W-:Y:S02]  /*3870*/  USHF.R.S32.HI UR47, URZ, 0x6, UR47 ;  /* 0x00000006ff2f7899 */ /* 0x000fe4000801142f */
[----:B------:R-:W-:Y:S02]  /*3880*/  ULOP3.LUT UR4, UR4, 0x3fff, URZ, 0xc0, !UPT ;  /* 0x00003fff04047892 */ /* 0x000fe4000f8ec0ff */
[----:B------:R-:W-:Y:S01]  /*3890*/  UISETP.LT.AND UP0, UPT, UR47, 0x1, UPT ;  /* 0x000000012f00788c */ /* 0x000fe2000bf01270 */
[----:B------:R-:W-:Y:S01]  /*38a0*/  UMOV UR60, 0x0 ;  /* 0x00000000003c7882 */ /* 0x000fe20000000000 */
[----:B------:R-:W-:-:S02]  /*38b0*/  UMOV UR61, 0x4100910 ;  /* 0x04100910003d7882 */ /* 0x000fc40000000000 */
[----:B------:R-:W-:Y:S01]  /*38c0*/  USEL UR64, UR47, 0x1, !UP0 ;  /* 0x000000012f407887 */ /* 0x000fe2000c000000 */
[----:B------:R-:W-:Y:S01]  /*38d0*/  UMOV UR58, 0x0 ;  /* 0x00000000003a7882 */ /* 0x000fe20000000000 */
[----:B------:R-:W-:Y:S01]  /*38e0*/  UMOV UR59, 0x4100910 ;  /* 0x04100910003b7882 */ /* 0x000fe20000000000 */
[----:B------:R-:W-:Y:S01]  /*38f0*/  UMOV UR56, 0x0 ;  /* 0x0000000000387882 */ /* 0x000fe20000000000 */
[----:B------:R-:W-:Y:S01]  /*3900*/  UMOV UR57, 0x4100910 ;  /* 0x0410091000397882 */ /* 0x000fe20000000000 */
[----:B------:R-:W-:Y:S01]  /*3910*/  UMOV UR54, 0x0 ;  /* 0x0000000000367882 */ /* 0x000fe20000000000 */
[----:B------:R-:W-:Y:S01]  /*3920*/  UMOV UR55, 0x4100910 ;  /* 0x0410091000377882 */ /* 0x000fe20000000000 */
[----:B------:R-:W-:Y:S01]  /*3930*/  UMOV UR52, 0x0 ;  /* 0x0000000000347882 */ /* 0x000fe20000000000 */
[----:B------:R-:W-:Y:S01]  /*3940*/  UMOV UR53, 0x4100910 ;  /* 0x0410091000357882 */ /* 0x000fe20000000000 */
[----:B------:R-:W-:Y:S02]  /*3950*/  ULOP3.LUT UR43, UR5, 0x10000, URZ, 0xfc, !UPT ;  /* 0x00010000052b7892 */ /* 0x000fe4000f8efcff */
[----:B------:R-:W-:-:S02]  /*3960*/  ULOP3.LUT UR44, UR4, 0x10000, URZ, 0xfc, !UPT ;  /* 0x00010000042c7892 */ /* 0x000fc4000f8efcff */
[----:B------:R-:W-:Y:S02]  /*3970*/  UIADD3 UR64, UPT, UPT, -UR64, URZ, URZ ;  /* 0x000000ff40407290 */ /* 0x000fe4000fffe1ff */
[----:B-1----:R-:W-:Y:S01]  /*3980*/  UISETP.GE.AND UP4, UPT, UR7, 0x1, UPT ;  /* 0x000000010700788c */ /* 0x002fe2000bf86270 */
[----:B------:R-:W-:Y:S01]  /*3990*/  UMOV UR50, 0x0 ;  /* 0x0000000000327882 */ /* 0x000fe20000000000 */
[----:B------:R-:W-:Y:S01]  /*39a0*/  UMOV UR51, 0x4100910 ;  /* 0x0410091000337882 */ /* 0x000fe20000000000 */
[----:B------:R-:W-:Y:S01]  /*39b0*/  UMOV UR48, 0x0 ;  /* 0x0000000000307882 */ /* 0x000fe20000000000 */
[----:B--2---:R-:W-:Y:S01]  /*39c0*/  R2UR UR65, R0 ;  /* 0x00000000004172ca */ /* 0x004fe200000e0000 */
[----:B------:R-:W-:-:S14]  /*39d0*/  UMOV UR49, 0x4100910 ;  /* 0x0410091000317882 */ /* 0x000fdc0000000000 */
.L_x_72:
[----:B------:R-:W-:Y:S02]  /*39e0*/  LEA R0, R10, UR41, 0x3 ;  /* 0x000000290a007c11 */ /* 0x000fe4000f8e18ff */
[----:B------:R-:W-:Y:S02]  /*39f0*/  SHF.L.U32 R2, R9, 0x1f, RZ ;  /* 0x0000001f09027819 */ /* 0x000fe400000006ff */
[----:B------:R-:W-:Y:S01]  /*3a00*/  PLOP3.LUT P0, PT, PT, PT, UP4, 0x80, 0x8 ;  /* 0x000000000008781c */ /* 0x000fe20003f0f048 */
[----:B------:R-:W-:Y:S01]  /*3a10*/  VIADD R3, R0, 0xb0 ;  /* 0x000000b000037836 */ /* 0x000fe20000000000 */
[----:B-1----:R-:W1:Y:S02]  /*3a20*/  SYNCS.PHASECHK.TRANS64.TRYWAIT P1, [R0+URZ+0xa0], R2 ;  /* 0x0000a002000075a7 */ /* 0x002e6400080211ff */
[----:B-1-3--:R-:W-:Y:S09]  /*3a30*/  @!P1 BRA `(.L_x_66) ;  /* 0x0000004400809947 */ /* 0x00aff20003800000 */
.L_x_147:
[----:B------:R-:W-:Y:S01]  /*3a40*/  LEA R4, R10, UR41, 0x4 ;  /* 0x000000290a047c11 */ /* 0x000fe2000f8e20ff */
[----:B------:R-:W-:Y:S01]  /*3a50*/  @UP4 ULEA UR4, UR39, UR41, 0x3 ;  /* 0x0000002927044291 */ /* 0x000fe2000f8e18ff */
[----:B------:R-:W-:Y:S01]  /*3a60*/  PLOP3.LUT P2, PT, PT, PT, PT, 0x80, 0x8 ;  /* 0x000000000008781c */ /* 0x000fe20003f4f070 */
[----:B------:R-:W-:Y:S01]  /*3a70*/  ULEA UR46, UR45, UR41, 0x3 ;  /* 0x000000292d2e7291 */ /* 0x000fe2000f8e18ff */
[----:B------:R-:W-:Y:S02]  /*3a80*/  PRMT R3, RZ, 0x654, R3 ;  /* 0x00000654ff037816 */ /* 0x000fe40000000003 */
[----:B------:R-:W2:Y:S01]  /*3a90*/  LDS.128 R4, [R4+0x130] ;  /* 0x0001300004047984 */ /* 0x000ea20000000c00 */
[----:B-1----:R-:W-:Y:S02]  /*3aa0*/  @P0 SHF.L.U32 R2, R8, 0x1f, RZ ;  /* 0x0000001f08020819 */ /* 0x002fe400000006ff */
[----:B------:R-:W-:Y:S01]  /*3ab0*/  SHF.L.U32 R0, R11, 0x1f, RZ ;  /* 0x0000001f0b007819 */ /* 0x000fe200000006ff */
[----:B------:R-:W-:Y:S01]  /*3ac0*/  @!PT LDS RZ, [RZ] ;  /* 0x00000000fffff984 */ /* 0x000fe20000000800 */
[----:B------:R-:W-:Y:S01]  /*3ad0*/  @!PT LDS RZ, [RZ] ;  /* 0x00000000fffff984 */ /* 0x000fe20000000800 */
[----:B------:R-:W-:Y:S01]  /*3ae0*/  @!PT LDS RZ, [RZ] ;  /* 0x00000000fffff984 */ /* 0x000fe20000000800 */
[----:B------:R-:W-:Y:S01]  /*3af0*/  @!PT LDS RZ, [RZ] ;  /* 0x00000000fffff984 */ /* 0x000fe20000000800 */
[----:B------:R1:W-:Y:S06]  /*3b00*/  MEMBAR.ALL.CTA ;  /* 0x0000000000007992 */ /* 0x0003ec0000008000 */
[----:B-1----:R-:W1:Y:S02]  /*3b10*/  FENCE.VIEW.ASYNC.S ;  /* 0x00000000000073c6 */ /* 0x002e640000000000 */
[----:B-1----:R1:W-:Y:S01]  /*3b20*/  SYNCS.ARRIVE.TRANS64.RED.A1T0 RZ, [R3+URZ], RZ ;  /* 0x000000ff03ff79a7 */ /* 0x0023e200081004ff */
[----:B------:R1:W3:Y:S01]  /*3b30*/  @P0 SYNCS.PHASECHK.TRANS64.TRYWAIT P2, [UR4], R2 ;  /* 0x00000002ff0005a7 */ /* 0x0002e20008041104 */
[----:B------:R-:W-:Y:S01]  /*3b40*/  ULEA.HI UR4, UR45, UR45, URZ, 0x1 ;  /* 0x0000002d2d047291 */ /* 0x000fe2000f8f08ff */
[----:B--2---:R-:W-:-:S03]  /*3b50*/  LOP3.LUT P1, RZ, R6, 0x1, RZ, 0xc0, !PT ;  /* 0x0000000106ff7812 */ /* 0x004fc6000782c0ff */
[----:B------:R-:W-:Y:S02]  /*3b60*/  USHF.L.U32 UR5, UR4, 0x5, URZ ;  /* 0x0000000504057899 */ /* 0x000fe400080006ff */
[----:B------:R-:W-:Y:S02]  /*3b70*/  ULOP3.LUT UR36, UR4, 0xffe, URZ, 0xc0, !UPT ;  /* 0x00000ffe04247892 */ /* 0x000fe4000f8ec0ff */
[----:B------:R-:W-:Y:S02]  /*3b80*/  ULOP3.LUT UR4, UR5, 0xffffffc0, URZ, 0xc0, !UPT ;  /* 0xffffffc005047892 */ /* 0x000fe4000f8ec0ff */
[----:B------:R-:W-:Y:S02]  /*3b90*/  UIADD3 UR36, UPT, UPT, -UR36, UR45, URZ ;  /* 0x0000002d24247290 */ /* 0x000fe4000fffe1ff */
[----:B------:R-:W-:Y:S01]  /*3ba0*/  UIADD3 UR4, UPT, UPT, UR65, UR4, URZ ;  /* 0x0000000441047290 */ /* 0x000fe2000fffe0ff */
[----:B------:R-:W2:Y:S03]  /*3bb0*/  SYNCS.PHASECHK.TRANS64.TRYWAIT P0, [UR46+0xe0], R0 ;  /* 0x0000e000ff0075a7 */ /* 0x000ea6000800112e */
[----:B------:R-:W-:Y:S01]  /*3bc0*/  ULEA UR36, UR36, UR4, 0x14 ;  /* 0x0000000424247291 */ /* 0x000fe2000f8ea0ff */
[----:B-123--:R-:W-:Y:S11]  /*3bd0*/  @!P0 BRA `(.L_x_67) ;  /* 0x00000044002c8947 */ /* 0x00eff60003800000 */
.L_x_149:
[----:B------:R-:W-:Y:S01]  /*3be0*/  IADD3 R10, PT, PT, R10, 0x1, RZ ;  /* 0x000000010a0a7810 */ /* 0x000fe20007ffe0ff */
[----:B------:R-:W-:Y:S06]  /*3bf0*/  BRA.U !UP4, `(.L_x_68) ;  /* 0x000000050c107547 */ /* 0x000fec000b800000 */
[----:B------:R-:W-:Y:S01]  /*3c00*/  UPLOP3.LUT UP2, UPT, UPT, UPT, UPT, 0x40, 0x4 ;  /* 0x000000000004789c */ /* 0x000fe20003f4e870 */
[----:B------:R-:W-:Y:S01]  /*3c10*/  UMOV UR38, UR64 ;  /* 0x0000004000267c82 */ /* 0x000fe20008000000 */
[----:B------:R-:W-:Y:S01]  /*3c20*/  UMOV UR37, UR47 ;  /* 0x0000002f00257c82 */ /* 0x000fe20008000000 */
[----:B------:R-:W-:-:S08]  /*3c30*/  UMOV UR5, UR39 ;  /* 0x0000002700057c82 */ /* 0x000fd00008000000 */
.L_x_71:
[----:B------:R-:W-:Y:S02]  /*3c40*/  UIADD3 UR38, UPT, UPT, UR38, 0x1, URZ ;  /* 0x0000000126267890 */ /* 0x000fe4000fffe0ff */
[----:B------:R-:W-:Y:S02]  /*3c50*/  ULEA UR7, UR5, UR41, 0x3 ;  /* 0x0000002905077291 */ /* 0x000fe4000f8e18ff */
[----:B------:R-:W-:Y:S01]  /*3c60*/  UISETP.NE.AND UP3, UPT, UR38, URZ, UPT ;  /* 0x000000ff2600728c */ /* 0x000fe2000bf65270 */
[----:B--23--:R-:W-:Y:S10]  /*3c70*/  @P2 BRA `(.L_x_69) ;  /* 0x00000000000c2947 */ /* 0x00cff40003800000 */
[----:B-1----:R-:W-:Y:S04]  /*3c80*/  SHF.L.U32 R2, R8, 0x1f, RZ ;  /* 0x0000001f08027819 */ /* 0x002fe800000006ff */
[----:B------:R-:W1:Y:S02]  /*3c90*/  SYNCS.PHASECHK.TRANS64.TRYWAIT P0, [UR7], R2 ;  /* 0x00000002ff0075a7 */ /* 0x000e640008001107 */
[----:B-1----:R-:W-:Y:S05]  /*3ca0*/  @!P0 BRA `(.L_x_70) ;  /* 0x0000004400108947 */ /* 0x002fea0003800000 */
.L_x_69:
[----:B------:R-:W-:Y:S01]  /*3cb0*/  UISETP.NE.AND UP0, UPT, UR37, 0x1, UPT ;  /* 0x000000012500788c */ /* 0x000fe2000bf05270 */
[----:B------:R-:W-:Y:S01]  /*3cc0*/  PLOP3.LUT P2, PT, PT, PT, PT, 0x80, 0x8 ;  /* 0x000000000008781c */ /* 0x000fe20003f4f070 */
[----:B------:R-:W-:Y:S02]  /*3cd0*/  UIADD3 UR4, UPT, UPT, UR5, 0x1, URZ ;  /* 0x0000000105047890 */ /* 0x000fe4000fffe0ff */
[----:B------:R-:W-:Y:S02]  /*3ce0*/  UIADD3 UR40, UPT, UPT, UR7, 0x30, URZ ;  /* 0x0000003007287890 */ /* 0x000fe4000fffe0ff */
[----:B------:R-:W-:Y:S01]  /*3cf0*/  UISETP.NE.AND UP1, UPT, UR4, 0x6, UPT ;  /* 0x000000060400788c */ /* 0x000fe2000bf25270 */
[----:B------:R-:W-:Y:S01]  /*3d00*/  PLOP3.LUT P0, PT, PT, PT, UP0, 0x80, 0x8 ;  /* 0x000000000008781c */ /* 0x000fe20003f0f008 */
[----:B------:R-:W-:Y:S02]  /*3d10*/  UIADD3 UR37, UPT, UPT, UR37, -0x1, URZ ;  /* 0xffffffff25257890 */ /* 0x000fe4000fffe0ff */
[----:B------:R-:W-:Y:S02]  /*3d20*/  USEL UR6, URZ, 0x1, UP1 ;  /* 0x00000001ff067887 */ /* 0x000fe40008800000 */
[----:B------:R-:W-:Y:S01]  /*3d30*/  USEL UR39, UR4, URZ, UP1 ;  /* 0x000000ff04277287 */ /* 0x000fe20008800000 */
[----:B------:R-:W-:Y:S01]  /*3d40*/  UMOV UR7, 0x40004040 ;  /* 0x4000404000077882 */ /* 0x000fe20000000000 */
[----:B------:R-:W-:Y:S02]  /*3d50*/  UMOV UR35, 0x40004040 ;  /* 0x4000404000237882 */ /* 0x000fe40000000000 */
[----:B------:R-:W-:Y:S01]  /*3d60*/  @UP0 ULEA UR4, UR39, UR41, 0x3 ;  /* 0x0000002927040291 */ /* 0x000fe2000f8e18ff */
[----:B------:R-:W-:Y:S01]  /*3d70*/  LOP3.LUT R8, R8, UR6, RZ, 0x3c, !PT ;  /* 0x0000000608087c12 */ /* 0x000fe2000f8e3cff */
[----:B------:R-:W-:Y:S01]  /*3d80*/  ULEA UR6, UR5, UR44, 0xa ;  /* 0x0000002c05067291 */ /* 0x000fe2000f8e50ff */
[----:B------:R-:W-:Y:S02]  /*3d90*/  UMOV UR33, 0x40004040 ;  /* 0x4000404000217882 */ /* 0x000fe40000000000 */
[----:B-1----:R-:W-:Y:S01]  /*3da0*/  @P0 SHF.L.U32 R0, R8, 0x1f, RZ ;  /* 0x0000001f08000819 */ /* 0x002fe200000006ff */
[----:B------:R-:W-:Y:S02]  /*3db0*/  UIADD3 UR34, UPT, UPT, UR6, 0x2, URZ ;  /* 0x0000000206227890 */ /* 0x000fe4000fffe0ff */
[----:B------:R-:W-:Y:S01]  /*3dc0*/  UIADD3 UR30, UPT, UPT, UR6, 0x4, URZ ;  /* 0x00000004061e7890 */ /* 0x000fe2000fffe0ff */
[----:B------:R2:W3:Y:S01]  /*3dd0*/  @P0 SYNCS.PHASECHK.TRANS64.TRYWAIT P2, [UR4], R0 ;  /* 0x00000000ff0005a7 */ /* 0x0004e20008041104 */
[----:B------:R-:W-:Y:S02]  /*3de0*/  ULEA UR4, UR5, UR43, 0xa ;  /* 0x0000002b05047291 */ /* 0x000fe4000f8e50ff */
[----:B------:R-:W-:Y:S02]  /*3df0*/  UIADD3 UR26, UPT, UPT, UR6, 0x6, URZ ;  /* 0x00000006061a7890 */ /* 0x000fe4000fffe0ff */
        /* <DEDUP_REMOVED lines=10> */
[----:B------:R-:W-:Y:S01]  /*3ea0*/  UIADD3 UR8, UPT, UPT, UR4, 0x206, URZ ;  /* 0x0000020604087890 */ /* 0x000fe2000fffe0ff */
[----:B------:R-:W-:Y:S01]  /*3eb0*/  UMOV UR5, 0x40004040 ;  /* 0x4000404000057882 */ /* 0x000fe20000000000 */
[----:B------:R-:W-:Y:S01]  /*3ec0*/  UMOV UR31, 0x40004040 ;  /* 0x40004040001f7882 */ /* 0x000fe20000000000 */
[----:B------:R1:W-:Y:S01]  /*3ed0*/  UTCHMMA gdesc[UR4], gdesc[UR6], tmem[UR36], tmem[UR62], idesc[UR63], UP2 ;  /* 0x00ff3e06040075ea */ /* 0x0003e20009000024 */
[----:B------:R-:W-:Y:S01]  /*3ee0*/  UPLOP3.LUT UP2, UPT, UPT, UPT, UPT, 0x80, 0x8 ;  /* 0x000000000008789c */ /* 0x000fe20003f4f070 */
[----:B------:R2:W-:Y:S01]  /*3ef0*/  UTCHMMA gdesc[UR32], gdesc[UR34], tmem[UR36], tmem[UR60], idesc[UR61], UPT ;  /* 0x00ff3c22200075ea */ /* 0x0005e2000b800024 */
[----:B------:R-:W-:Y:S01]  /*3f00*/  UMOV UR29, 0x40004040 ;  /* 0x40004040001d7882 */ /* 0x000fe20000000000 */
[----:B------:R-:W-:Y:S01]  /*3f10*/  UMOV UR27, 0x40004040 ;  /* 0x40004040001b7882 */ /* 0x000fe20000000000 */
        /* <DEDUP_REMOVED lines=12> */
[----:B------:R-:W-:Y:S01]  /*3fe0*/  UMOV UR9, 0x40004040 ;  /* 0x4000404000097882 */ /* 0x000fe20000000000 */
[----:B------:R2:W-:Y:S01]  /*3ff0*/  UTCHMMA gdesc[UR12], gdesc[UR14], tmem[UR36], tmem[UR50], idesc[UR51], UPT ;  /* 0x00ff320e0c0075ea */ /* 0x0005e2000b800024 */
[----:B------:R2:W-:Y:S01]  /*4000*/  UTCHMMA gdesc[UR8], gdesc[UR10], tmem[UR36], tmem[UR48], idesc[UR49], UPT ;  /* 0x00ff300a080075ea */ /* 0x0005e2000b800024 */
[----:B------:R2:W-:Y:S01]  /*4010*/  UTCBAR.MULTICAST [UR40], URZ, UR42 ;  /* 0x000000ff280073e9 */ /* 0x0005e2000800082a */
[----:B-1----:R-:W-:Y:S01]  /*4020*/  UMOV UR5, UR39 ;  /* 0x0000002700057c82 */ /* 0x002fe20008000000 */
[----:B------:R-:W-:Y:S05]  /*4030*/  BRA.U UP3, `(.L_x_71) ;  /* 0xfffffffd03007547 */ /* 0x000fea000b83ffff */
.L_x_68:
[----:B------:R-:W-:Y:S01]  /*4040*/  UIADD3 UR4, UPT, UPT, UR45, 0x1, URZ ;  /* 0x000000012d047890 */ /* 0x000fe2000fffe0ff */
[C---:B------:R-:W-:Y:S01]  /*4050*/  ISETP.NE.AND P0, PT, R10.reuse, 0x2, PT ;  /* 0x000000020a00780c */ /* 0x040fe20003f05270 */
[----:B------:R-:W-:Y:S02]  /*4060*/  UIADD3 UR5, UPT, UPT, UR46, 0xc0, URZ ;  /* 0x000000c02e057890 */ /* 0x000fe4000fffe0ff */
[----:B------:R-:W-:Y:S01]  /*4070*/  UISETP.NE.AND UP0, UPT, UR4, 0x4, UPT ;  /* 0x000000040400788c */ /* 0x000fe2000bf05270 */
[----:B-12---:R-:W-:Y:S02]  /*4080*/  SEL R0, RZ, 0x1, P0 ;  /* 0x00000001ff007807 */ /* 0x006fe40000000000 */
[----:B------:R-:W-:Y:S01]  /*4090*/  SEL R10, R10, RZ, P0 ;  /* 0x000000ff0a0a7207 */ /* 0x000fe20000000000 */
[----:B------:R-:W-:Y:S01]  /*40a0*/  USEL UR6, URZ, 0x1, UP0 ;  /* 0x00000001ff067887 */ /* 0x000fe20008000000 */
[----:B------:R-:W-:Y:S01]  /*40b0*/  LOP3.LUT R9, R9, R0, RZ, 0x3c, !PT ;  /* 0x0000000009097212 */ /* 0x000fe200078e3cff */
[----:B------:R-:W-:Y:S01]  /*40c0*/  USEL UR45, UR4, URZ, UP0 ;  /* 0x000000ff042d7287 */ /* 0x000fe20008000000 */
[----:B------:R1:W-:Y:S03]  /*40d0*/  UTCBAR [UR5], URZ ;  /* 0x000000ff050073e9 */ /* 0x0003e600080000ff */
[----:B------:R-:W-:Y:S01]  /*40e0*/  LOP3.LUT R11, R11, UR6, RZ, 0x3c, !PT ;  /* 0x000000060b0b7c12 */ /* 0x000fe2000f8e3cff */
[----:B------:R-:W-:Y:S07]  /*40f0*/  @P1 BRA `(.L_x_72) ;  /* 0xfffffff800381947 */ /* 0x000fee000383ffff */
[----:B------:R-:W2:Y:S01]  /*4100*/  S2UR UR8, SR_CgaCtaId ;  /* 0x00000000000879c3 */ /* 0x000ea20000008800 */
[----:B------:R-:W-:Y:S01]  /*4110*/  ELECT P0, URZ, PT ;  /* 0x0000000000ff782f */ /* 0x000fe20003800000 */
[----:B------:R-:W-:Y:S01]  /*4120*/  IMAD.MOV.U32 R0, RZ, RZ, 0x1 ;  /* 0x00000001ff007424 */ /* 0x000fe200078e00ff */
[----:B------:R-:W-:Y:S01]  /*4130*/  UIADD3 UR41, UPT, UPT, UR41, 0xe0, URZ ;  /* 0x000000e029297890 */ /* 0x000fe2000fffe0ff */
[----:B------:R-:W-:Y:S01]  /*4140*/  SHF.L.U32 R2, R11, 0x1f, RZ ;  /* 0x0000001f0b027819 */ /* 0x000fe200000006ff */
[----:B------:R-:W-:-:S03]  /*4150*/  UMOV UR4, 0x40 ;  /* 0x0000004000047882 */ /* 0x000fc60000000000 */
[----:B------:R-:W-:Y:S01]  /*4160*/  UVIRTCOUNT.DEALLOC.SMPOOL 0x80 ;  /* 0x000000800000784c */ /* 0x000fe20000000000 */
[----:B--2---:R-:W-:Y:S02]  /*4170*/  ULEA UR8, UR8, UR4, 0x18 ;  /* 0x0000000408087291 */ /* 0x004fe4000f8ec0ff */
[----:B------:R-:W-:-:S07]  /*4180*/  ULEA UR4, UR45, UR41, 0x3 ;  /* 0x000000292d047291 */ /* 0x000fce000f8e18ff */
[----:B------:R2:W-:Y:S02]  /*4190*/  @P0 STS.U8 [UR8+0x1c], R0 ;  /* 0x00001c00ff000988 */ /* 0x0005e40008000008 */
[----:B------:R-:W4:Y:S02]  /*41a0*/  SYNCS.PHASECHK.TRANS64.TRYWAIT P0, [UR4], R2 ;  /* 0x00000002ff0075a7 */ /* 0x000f240008001104 */
[----:B--2-4-:R-:W-:Y:S05]  /*41b0*/  @!P0 BRA `(.L_x_73) ;  /* 0x0000003c00e48947 */ /* 0x014fea0003800000 */
.L_x_152:
[----:B------:R-:W-:-:S04]  /*41c0*/  UIADD3 UR4, UPT, UPT, UR45, 0x1, URZ ;  /* 0x000000012d047890 */ /* 0x000fc8000fffe0ff */
[----:B------:R-:W-:-:S04]  /*41d0*/  UISETP.NE.AND UP0, UPT, UR4, 0x4, UPT ;  /* 0x000000040400788c */ /* 0x000fc8000bf05270 */
[----:B------:R-:W-:Y:S02]  /*41e0*/  USEL UR6, URZ, 0x1, UP0 ;  /* 0x00000001ff067887 */ /* 0x000fe40008000000 */
[----:B------:R-:W-:-:S04]  /*41f0*/  USEL UR4, UR4, URZ, UP0 ;  /* 0x000000ff04047287 */ /* 0x000fc80008000000 */
[----:B-1----:R-:W-:Y:S01]  /*4200*/  ULEA UR5, UR4, UR41, 0x3 ;  /* 0x0000002904057291 */ /* 0x002fe2000f8e18ff */
[----:B--2---:R-:W-:-:S04]  /*4210*/  LOP3.LUT R2, R11, UR6, RZ, 0x3c, !PT ;  /* 0x000000060b027c12 */ /* 0x004fc8000f8e3cff */
[----:B------:R-:W-:-:S04]  /*4220*/  SHF.L.U32 R3, R2, 0x1f, RZ ;  /* 0x0000001f02037819 */ /* 0x000fc800000006ff */
[----:B------:R-:W1:Y:S02]  /*4230*/  SYNCS.PHASECHK.TRANS64.TRYWAIT P0, [UR5], R3 ;  /* 0x00000003ff0075a7 */ /* 0x000e640008001105 */
[----:B-1----:R-:W-:Y:S05]  /*4240*/  @!P0 BRA `(.L_x_74) ;  /* 0x0000003c00d88947 */ /* 0x002fea0003800000 */
.L_x_154:
        /* <DEDUP_REMOVED lines=9> */
.L_x_156:
[----:B------:R-:W-:-:S04]  /*42e0*/  UIADD3 UR4, UPT, UPT, UR4, 0x1, URZ ;  /* 0x0000000104047890 */ /* 0x000fc8000fffe0ff */
[----:B------:R-:W-:-:S04]  /*42f0*/  UISETP.NE.AND UP0, UPT, UR4, 0x4, UPT ;  /* 0x000000040400788c */ /* 0x000fc8000bf05270 */
[----:B------:R-:W-:Y:S02]  /*4300*/  USEL UR5, URZ, 0x1, UP0 ;  /* 0x00000001ff057887 */ /* 0x000fe40008000000 */
[----:B------:R-:W-:-:S04]  /*4310*/  USEL UR4, UR4, URZ, UP0 ;  /* 0x000000ff04047287 */ /* 0x000fc80008000000 */
[----:B------:R-:W-:Y:S01]  /*4320*/  ULEA UR4, UR4, UR41, 0x3 ;  /* 0x0000002904047291 */ /* 0x000fe2000f8e18ff */
[----:B------:R-:W-:-:S04]  /*4330*/  LOP3.LUT R2, R2, UR5, RZ, 0x3c, !PT ;  /* 0x0000000502027c12 */ /* 0x000fc8000f8e3cff */
[----:B------:R-:W-:-:S04]  /*4340*/  SHF.L.U32 R2, R2, 0x1f, RZ ;  /* 0x0000001f02027819 */ /* 0x000fc800000006ff */
[----:B------:R-:W2:Y:S02]  /*4350*/  SYNCS.PHASECHK.TRANS64.TRYWAIT P0, [UR4], R2 ;  /* 0x00000002ff0075a7 */ /* 0x000ea40008001104 */
[----:B--2---:R-:W-:Y:S05]  /*4360*/  @!P0 BRA `(.L_x_76) ;  /* 0x0000003c00c08947 */ /* 0x004fea0003800000 */
.L_x_158:
[----:B------:R-:W-:Y:S01]  /*4370*/  NOP ;  /* 0x0000000000007918 */ /* 0x000fe20000000000 */
[----:B-1----:R-:W1:Y:S01]  /*4380*/  LDS R0, [UR8+0x14] ;  /* 0x00001408ff007984 */ /* 0x002e620008000800 */
[----:B------:R-:W-:Y:S01]  /*4390*/  ULOP3.LUT UR4, UR65, 0xffff, URZ, 0xc0, !UPT ;  /* 0x0000ffff41047892 */ /* 0x000fe2000f8ec0ff */
[----:B------:R-:W-:Y:S01]  /*43a0*/  UMOV UR5, 0xffff ;  /* 0x0000ffff00057882 */ /* 0x000fe20000000000 */
[----:B------:R-:W-:Y:S02]  /*43b0*/  UMOV UR6, 0x1 ;  /* 0x0000000100067882 */ /* 0x000fe40000000000 */
[----:B------:R-:W-:-:S04]  /*43c0*/  USHF.R.U32.HI UR4, URZ, 0x5, UR4 ;  /* 0x00000005ff047899 */ /* 0x000fc80008011604 */
[----:B------:R-:W-:Y:S02]  /*43d0*/  USHF.L.U32 UR5, UR5, UR4, URZ ;  /* 0x0000000405057299 */ /* 0x000fe400080006ff */
[----:B------:R-:W-:-:S04]  /*43e0*/  USHF.L.U32 UR4, UR6, UR4, URZ ;  /* 0x0000000406047299 */ /* 0x000fc800080006ff */
[----:B-1----:R-:W-:-:S04]  /*43f0*/  LOP3.LUT R0, R0, UR5, RZ, 0xc0, !PT ;  /* 0x0000000500007c12 */ /* 0x002fc8000f8ec0ff */
[----:B------:R-:W-:-:S13]  /*4400*/  ISETP.NE.AND P0, PT, R0, UR5, PT ;  /* 0x0000000500007c0c */ /* 0x000fda000bf05270 */
[----:B------:R-:W-:Y:S05]  /*4410*/  @P0 BRA `(.L_x_77) ;  /* 0x0000000000580947 */ /* 0x000fea0003800000 */
[----:B------:R-:W1:Y:S02]  /*4420*/  LDS R0, [UR8+0x18] ;  /* 0x00001808ff007984 */ /* 0x000e640008000800 */
[----:B-1----:R-:W-:-:S04]  /*4430*/  LOP3.LUT R0, R0, UR4, RZ, 0xc0, !PT ;  /* 0x0000000400007c12 */ /* 0x002fc8000f8ec0ff */
[----:B------:R-:W-:-:S13]  /*4440*/  ISETP.NE.AND P0, PT, R0, UR4, PT ;  /* 0x0000000400007c0c */ /* 0x000fda000bf05270 */
[----:B------:R-:W-:Y:S05]  /*4450*/  @P0 BRA `(.L_x_78) ;  /* 0x00000000003c0947 */ /* 0x000fea0003800000 */
[----:B------:R-:W1:Y:S01]  /*4460*/  S2R R2, SR_LANEID ;  /* 0x0000000000027919 */ /* 0x000e620000000000 */
[----:B------:R-:W-:-:S06]  /*4470*/  ULOP3.LUT UR5, URZ, UR5, URZ, 0x33, !UPT ;  /* 0x00000005ff057292 */ /* 0x000fcc000f8e33ff */
[----:B------:R-:W-:-:S04]  /*4480*/  IMAD.U32 R0, RZ, RZ, UR5 ;  /* 0x00000005ff007e24 */ /* 0x000fc8000f8e00ff */
[----:B------:R2:W4:Y:S02]  /*4490*/  REDUX UR7, R0 ;  /* 0x00000000000773c4 */ /* 0x0005240000000000 */
[----:B------:R1:W-:Y:S01]  /*44a0*/  UTCATOMSWS.AND URZ, UR5 ;  /* 0x0000000500ff79e3 */ /* 0x0003e20008000000 */
[----:B--2---:R-:W-:Y:S01]  /*44b0*/  LOP3.LUT R0, RZ, UR4, RZ, 0x33, !PT ;  /* 0x00000004ff007c12 */ /* 0x004fe2000f8e33ff */
[----:B------:R-:W-:Y:S02]  /*44c0*/  VOTEU.ANY UR4, UPT, PT ;  /* 0x0000000000047886 */ /* 0x000fe400038e0100 */
[----:B------:R-:W-:Y:S02]  /*44d0*/  UFLO.U32 UR4, UR4 ;  /* 0x00000004000472bd */ /* 0x000fe400080e0000 */
[----:B------:R-:W2:Y:S04]  /*44e0*/  REDUX UR6, R0 ;  /* 0x00000000000673c4 */ /* 0x000ea80000000000 */
[----:B-1----:R-:W-:-:S02]  /*44f0*/  ISETP.EQ.U32.AND P0, PT, R2, UR4, PT ;  /* 0x0000000402007c0c */ /* 0x002fc4000bf02070 */
[----:B----4-:R-:W-:-:S11]  /*4500*/  MOV R2, UR7 ;  /* 0x0000000700027c02 */ /* 0x010fd60008000f00 */
[----:B------:R1:W-:Y:S01]  /*4510*/  @P0 ATOMS.AND RZ, [UR8+0x14], R2 ;  /* 0x00001402ffff098c */ /* 0x0003e2000a800008 */
[----:B--2---:R-:W-:-:S05]  /*4520*/  IMAD.U32 R0, RZ, RZ, UR6 ;  /* 0x00000006ff007e24 */ /* 0x004fca000f8e00ff */
[----:B------:R1:W-:Y:S01]  /*4530*/  @P0 ATOMS.AND RZ, [UR8+0x18], R0 ;  /* 0x00001800ffff098c */ /* 0x0003e2000a800008 */
[----:B------:R-:W-:Y:S05]  /*4540*/  BRA `(.L_x_79) ;  /* 0x0000000000147947 */ /* 0x000fea0003800000 */
.L_x_78:
[----:B------:R-:W-:Y:S02]  /*4550*/  MOV R2, 0x4570 ;  /* 0x0000457000027802 */ /* 0x000fe40000000f00 */
[----:B---3-5:R-:W-:Y:S05]  /*4560*/  CALL.REL.NOINC `($__internal_0_$__cuda_sm10x_tcgen05_guardrail_trap_col_being_dealloced_not_returned_by_alloc) ;  /* 0x0000004000347944 */ /* 0x028fea0003c00000 */
[----:B------:R-:W-:Y:S05]  /*4570*/  BRA `(.L_x_79) ;  /* 0x0000000000087947 */ /* 0x000fea0003800000 */
.L_x_77:
[----:B------:R-:W-:Y:S02]  /*4580*/  MOV R2, 0x45a0 ;  /* 0x000045a000027802 */ /* 0x000fe40000000f00 */
[----:B---3-5:R-:W-:Y:S05]  /*4590*/  CALL.REL.NOINC `($__internal_2_$__cuda_sm10x_tcgen05_guardrail_trap_unallocated_columns_being_dealloced) ;  /* 0x0000004000407944 */ /* 0x028fea0003c00000 */
.L_x_79:
[----:B------:R-:W-:Y:S01]  /*45a0*/  NOP ;  /* 0x0000000000007918 */ /* 0x000fe20000000000 */
[----:B------:R-:W-:Y:S05]  /*45b0*/  EXIT ;  /* 0x000000000000794d */ /* 0x000fea0003800000 */
.L_x_61:
[----:B------:R-:W-:-:S09]  /*45c0*/  UISETP.NE.OR UP0, UPT, UR22, 0x3, !UP4 ;  /* 0x000000031600788c */ /* 0x000fd2000e705670 */
[----:B------:R-:W-:Y:S05]  /*45d0*/  BRA.U UP0, `(.L_x_80) ;  /* 0x0000000d00f07547 */ /* 0x000fea000b800000 */
[----:B------:R-:W2:Y:S01]  /*45e0*/  LDCU UR33, c[0x0][0x370] ;  /* 0x00006e00ff2177ac */ /* 0x000ea20008000800 */
[----:B------:R-:W3:Y:S01]  /*45f0*/  LDC.64 R16, c[0x0][0x348] ;  /* 0x0000d200ff107b82 */ /* 0x000ee20000000a00 */
[----:B------:R-:W-:Y:S02]  /*4600*/  HFMA2 R13, -RZ, RZ, 0, 0 ;  /* 0x00000000ff0d7431 */ /* 0x000fe400000001ff */
[----:B------:R-:W-:Y:S01]  /*4610*/  IMAD.MOV.U32 R15, RZ, RZ, 0x1 ;  /* 0x00000001ff0f7424 */ /* 0x000fe200078e00ff */
[----:B------:R-:W2:Y:S01]  /*4620*/  LDCU.128 UR28, c[0x0][0xb10] ;  /* 0x00016200ff1c77ac */ /* 0x000ea20008000c00 */
[----:B------:R-:W-:Y:S01]  /*4630*/  IMAD.MOV.U32 R14, RZ, RZ, RZ ;  /* 0x000000ffff0e7224 */ /* 0x000fe200078e00ff */
[----:B------:R-:W-:Y:S01]  /*4640*/  MOV R7, 0x2000 ;  /* 0x0000200000077802 */ /* 0x000fe20000000f00 */
[----:B------:R-:W4:Y:S01]  /*4650*/  LDCU UR32, c[0x0][0x374] ;  /* 0x00006e80ff2077ac */ /* 0x000f220008000800 */
[----:B------:R-:W1:Y:S01]  /*4660*/  LDC.64 R2, c[0x0][0x888] ;  /* 0x00022200ff027b82 */ /* 0x000e620000000a00 */
[----:B------:R-:W4:Y:S01]  /*4670*/  LDCU UR15, c[0x0][0xb0c] ;  /* 0x00016180ff0f77ac */ /* 0x000f220008000800 */
[----:B------:R-:W4:Y:S06]  /*4680*/  LDCU UR38, c[0x0][0xb20] ;  /* 0x00016400ff2677ac */ /* 0x000f2c0008000800 */
[----:B------:R-:W1:Y:S01]  /*4690*/  LDC.64 R4, c[0x0][0x890] ;  /* 0x00022400ff047b82 */ /* 0x000e620000000a00 */
[----:B------:R-:W3:Y:S01]  /*46a0*/  LDCU UR4, c[0x0][0xb30] ;  /* 0x00016600ff0477ac */ /* 0x000ee20008000800 */
[----:B--2---:R-:W-:-:S02]  /*46b0*/  UIMAD.WIDE.U32 UR6, UR33, UR28, URZ ;  /* 0x0000001c210672a5 */ /* 0x004fc4000f8e00ff */
[----:B----4-:R-:W-:Y:S01]  /*46c0*/  UIMAD.WIDE.U32 UR8, UR32, UR31, URZ ;  /* 0x0000001f200872a5 */ /* 0x010fe2000f8e00ff */
[----:B------:R-:W-:Y:S01]  /*46d0*/  UMOV UR24, 0x400 ;  /* 0x0000040000187882 */ /* 0x000fe20000000000 */
[----:B------:R-:W-:-:S03]  /*46e0*/  UPLOP3.LUT UP3, UPT, UPT, UPT, UPT, 0x40, 0x4 ;  /* 0x000000000004789c */ /* 0x000fc60003f6e870 */
[----:B------:R-:W-:Y:S01]  /*46f0*/  UMOV UR6, UR7 ;  /* 0x0000000700067c82 */ /* 0x000fe20008000000 */
[----:B------:R-:W-:Y:S01]  /*4700*/  UISETP.GE.AND UP0, UPT, UR42, 0x1, UPT ;  /* 0x000000012a00788c */ /* 0x000fe2000bf06270 */
[----:B------:R-:W-:Y:S01]  /*4710*/  UMOV UR34, UR9 ;  /* 0x0000000900227c82 */ /* 0x000fe20008000000 */
[----:B------:R-:W-:Y:S01]  /*4720*/  UISETP.NE.AND UP4, UPT, UR42, 0x1, UPT ;  /* 0x000000012a00788c */ /* 0x000fe2000bf85270 */
[----:B------:R-:W2:Y:S01]  /*4730*/  LDCU.64 UR16, c[0x0][0xb28] ;  /* 0x00016500ff1077ac */ /* 0x000ea20008000a00 */
[----:B------:R-:W-:Y:S02]  /*4740*/  ULEA UR24, UR54, UR24, 0x18 ;  /* 0x0000001836187291 */ /* 0x000fe4000f8ec0ff */
[----:B------:R-:W-:Y:S02]  /*4750*/  UISETP.NE.AND UP6, UPT, UR15, 0x1, UPT ;  /* 0x000000010f00788c */ /* 0x000fe4000bfc5270 */
[----:B------:R-:W-:Y:S02]  /*4760*/  UISETP.NE.AND UP5, UPT, UR30, 0x1, UPT ;  /* 0x000000011e00788c */ /* 0x000fe4000bfa5270 */
[----:B------:R-:W-:-:S02]  /*4770*/  USHF.R.U32.HI UR35, URZ, UR29, UR6 ;  /* 0x0000001dff237299 */ /* 0x000fc40008011606 */
[----:B------:R-:W-:Y:S02]  /*4780*/  USHF.R.U32.HI UR34, URZ, UR38, UR34 ;  /* 0x00000026ff227299 */ /* 0x000fe40008011622 */
[----:B---3--:R-:W-:Y:S01]  /*4790*/  UISETP.NE.AND UP2, UPT, UR4, 0x1, UPT ;  /* 0x000000010400788c */ /* 0x008fe2000bf45270 */
[----:B------:R-:W-:-:S10]  /*47a0*/  UMOV UR12, URZ ;  /* 0x000000ff000c7c82 */ /* 0x000fd40008000000 */
.L_x_89:
[C---:B------:R-:W-:Y:S02]  /*47b0*/  LEA R12, R14.reuse, UR24, 0x3 ;  /* 0x000000180e0c7c11 */ /* 0x040fe4000f8e18ff */
[----:B------:R-:W-:Y:S02]  /*47c0*/  SHF.L.U32 R0, R13, 0x1f, RZ ;  /* 0x0000001f0d007819 */ /* 0x000fe400000006ff */
[----:B------:R-:W-:Y:S02]  /*47d0*/  LEA R8, R14, UR24, 0x4 ;  /* 0x000000180e087c11 */ /* 0x000fe4000f8e20ff */
[----:B---3--:R-:W3:Y:S02]  /*47e0*/  SYNCS.PHASECHK.TRANS64.TRYWAIT P0, [R12+URZ+0xa0], R0 ;  /* 0x0000a0000c0075a7 */ /* 0x008ee400080011ff */
[----:B---3--:R-:W-:Y:S05]  /*47f0*/  @!P0 BRA `(.L_x_81) ;  /* 0x0000003800b48947 */ /* 0x008fea0003800000 */
.L_x_159:
        /* <DEDUP_REMOVED lines=8> */
[----:B----4-:R-:W-:Y:S11]  /*4880*/  LOP3.LUT P0, RZ, R10, 0x1, RZ, 0xc0, !PT ;  /* 0x000000010aff7812 */ /* 0x010ff6000780c0ff */
[----:B------:R-:W-:Y:S02]  /*4890*/  @!UPT UIADD3 URZ, UPT, UPT, URZ, URZ, URZ ;  /* 0x000000fffffff290 */ /* 0x000fe4000fffe0ff */
[----:B-1----:R-:W-:Y:S01]  /*48a0*/  VOTEU.ANY UP1, P0 ;  /* 0x0000000000ff7886 */ /* 0x002fe20000020100 */
[----:B------:R-:W-:Y:S11]  /*48b0*/  PLOP3.LUT P0, PT, PT, PT, UP1, 0x80, 0x8 ;  /* 0x000000000008781c */ /* 0x000ff60003f0f018 */
[----:B------:R-:W-:Y:S02]  /*48c0*/  @!UPT UIADD3 URZ, UPT, UPT, URZ, URZ, URZ ;  /* 0x000000fffffff290 */ /* 0x000fe4000fffe0ff */
[----:B---3--:R-:W-:Y:S02]  /*48d0*/  @P0 SHF.R.U32.HI R0, RZ, 0x10, R9 ;  /* 0x00000010ff000819 */ /* 0x008fe40000011609 */
[----:B------:R-:W-:Y:S02]  /*48e0*/  @P0 MOV R6, R8 ;  /* 0x0000000800060202 */ /* 0x000fe40000000f00 */
[----:B------:R-:W-:Y:S01]  /*48f0*/  @P0 R2UR UR4, R0 ;  /* 0x00000000000402ca */ /* 0x000fe200000e0000 */
[----:B------:R-:W-:Y:S01]  /*4900*/  VIADD R0, R12, 0xb0 ;  /* 0x000000b00c007836 */ /* 0x000fe20000000000 */
[----:B------:R-:W-:Y:S02]  /*4910*/  @P0 LOP3.LUT R8, R9, 0xffff, RZ, 0xc0, !PT ;  /* 0x0000ffff09080812 */ /* 0x000fe400078ec0ff */
[----:B------:R-:W-:Y:S02]  /*4920*/  @P0 R2UR UR6, R6 ;  /* 0x00000000060602ca */ /* 0x000fe400000e0000 */
[----:B------:R-:W-:Y:S02]  /*4930*/  PRMT R0, RZ, 0x654, R0 ;  /* 0x00000654ff007816 */ /* 0x000fe40000000000 */
[----:B------:R-:W-:Y:S02]  /*4940*/  @P0 R2UR UR5, R8 ;  /* 0x00000000080502ca */ /* 0x000fe400000e0000 */
[----:B------:R1:W-:Y:S03]  /*4950*/  SYNCS.ARRIVE.TRANS64.RED.A1T0 RZ, [R0+URZ], RZ ;  /* 0x000000ff00ff79a7 */ /* 0x0003e600081004ff */
[----:B------:R-:W-:Y:S04]  /*4960*/  @UP1 UMOV UR27, UR4 ;  /* 0x00000004001b1c82 */ /* 0x000fe80008000000 */
[----:B------:R-:W-:Y:S04]  /*4970*/  @UP1 UMOV UR14, UR6 ;  /* 0x00000006000e1c82 */ /* 0x000fe80008000000 */
[----:B------:R-:W-:Y:S01]  /*4980*/  @UP1 UMOV UR13, UR5 ;  /* 0x00000005000d1c82 */ /* 0x000fe20008000000 */
[----:B------:R-:W-:Y:S05]  /*4990*/  BRA.U !UP0, `(.L_x_82) ;  /* 0x0000000108a47547 */ /* 0x000fea000b800000 */
[----:B------:R-:W-:Y:S02]  /*49a0*/  UIMAD.WIDE.U32 UR8, UR13, UR31, URZ ;  /* 0x0000001f0d0872a5 */ /* 0x000fe4000f8e00ff */
[----:B------:R-:W-:Y:S02]  /*49b0*/  UIMAD.WIDE.U32 UR10, UR14, UR28, URZ ;  /* 0x0000001c0e0a72a5 */ /* 0x000fe4000f8e00ff */
[----:B------:R-:W-:Y:S02]  /*49c0*/  USEL UR4, UR32, UR34, !UP5 ;  /* 0x0000002220047287 */ /* 0x000fe4000e800000 */
[----:B------:R-:W-:Y:S02]  /*49d0*/  USEL UR7, UR33, UR35, !UP6 ;  /* 0x0000002321077287 */ /* 0x000fe4000f000000 */
[----:B--2---:R-:W-:Y:S02]  /*49e0*/  UIMAD.WIDE.U32 UR18, UR4, UR16, URZ ;  /* 0x00000010041272a5 */ /* 0x004fe4000f8e00ff */
[----:B------:R-:W-:Y:S01]  /*49f0*/  UIMAD.WIDE.U32 UR20, UR7, UR16, URZ ;  /* 0x00000010071472a5 */ /* 0x000fe2000f8e00ff */
[----:B------:R-:W-:Y:S02]  /*4a00*/  UMOV UR5, UR9 ;  /* 0x0000000900057c82 */ /* 0x000fe40008000000 */
[----:B------:R-:W-:Y:S03]  /*4a10*/  USHF.R.U32.HI UR6, URZ, UR38, UR5 ;  /* 0x00000026ff067299 */ /* 0x000fe60008011605 */
[----:B------:R-:W-:Y:S01]  /*4a20*/  UMOV UR5, UR11 ;  /* 0x0000000b00057c82 */ /* 0x000fe20008000000 */
[----:B------:R-:W-:Y:S02]  /*4a30*/  USEL UR6, UR13, UR6, !UP5 ;  /* 0x000000060d067287 */ /* 0x000fe4000e800000 */
[----:B------:R-:W-:Y:S02]  /*4a40*/  USHF.R.U32.HI UR8, URZ, UR29, UR5 ;  /* 0x0000001dff087299 */ /* 0x000fe40008011605 */
[----:B------:R-:W-:Y:S01]  /*4a50*/  UIMAD.WIDE.U32 UR10, UR6, UR16, URZ ;  /* 0x00000010060a72a5 */ /* 0x000fe2000f8e00ff */
[----:B------:R-:W-:Y:S02]  /*4a60*/  UMOV UR5, UR19 ;  /* 0x0000001300057c82 */ /* 0x000fe40008000000 */
[----:B------:R-:W-:Y:S03]  /*4a70*/  @UP4 USHF.R.U32.HI UR4, URZ, UR17, UR5 ;  /* 0x00000011ff044299 */ /* 0x000fe60008011605 */
[----:B------:R-:W-:Y:S01]  /*4a80*/  UMOV UR5, UR21 ;  /* 0x0000001500057c82 */ /* 0x000fe20008000000 */
[----:B------:R-:W-:Y:S02]  /*4a90*/  UIMAD UR4, UR42, UR4, URZ ;  /* 0x000000042a0472a4 */ /* 0x000fe4000f8e02ff */
[----:B------:R-:W-:Y:S02]  /*4aa0*/  @UP4 USHF.R.U32.HI UR7, URZ, UR17, UR5 ;  /* 0x00000011ff074299 */ /* 0x000fe40008011605 */
[----:B------:R-:W-:Y:S02]  /*4ab0*/  USEL UR5, UR14, UR8, !UP6 ;  /* 0x000000080e057287 */ /* 0x000fe4000f000000 */
[----:B------:R-:W-:Y:S02]  /*4ac0*/  UIMAD UR8, UR42, UR7, URZ ;  /* 0x000000072a0872a4 */ /* 0x000fe4000f8e02ff */
[----:B------:R-:W-:Y:S03]  /*4ad0*/  UISETP.GE.AND UP0, UPT, UR6, UR4, UPT ;  /* 0x000000040600728c */ /* 0x000fe6000bf06270 */
[----:B------:R-:W-:Y:S01]  /*4ae0*/  UMOV UR4, UR11 ;  /* 0x0000000b00047c82 */ /* 0x000fe20008000000 */
[----:B------:R-:W-:Y:S02]  /*4af0*/  UISETP.GE.OR UP0, UPT, UR5, UR8, UP0 ;  /* 0x000000080500728c */ /* 0x000fe40008706670 */
[----:B------:R-:W-:Y:S02]  /*4b00*/  USHF.R.U32.HI UR4, URZ, UR17, UR4 ;  /* 0x00000011ff047299 */ /* 0x000fe40008011604 */
[----:B------:R-:W-:Y:S02]  /*4b10*/  UIMAD.WIDE.U32 UR8, UR5, UR16, URZ ;  /* 0x00000010050872a5 */ /* 0x000fe4000f8e00ff */
[----:B------:R-:W-:Y:S04]  /*4b20*/  USEL UR10, UR6, UR4, !UP4 ;  /* 0x00000004060a7287 */ /* 0x000fe8000e000000 */
[----:B------:R-:W-:Y:S01]  /*4b30*/  UIADD3 UR11, UPT, UPT, -UR10, URZ, URZ ;  /* 0x000000ff0a0b7290 */ /* 0x000fe2000fffe1ff */
[----:B------:R-:W-:Y:S02]  /*4b40*/  @!UP0 UMOV UR4, UR9 ;  /* 0x0000000900048c82 */ /* 0x000fe40008000000 */
[----:B------:R-:W-:Y:S02]  /*4b50*/  @!UP0 USHF.R.U32.HI UR4, URZ, UR17, UR4 ;  /* 0x00000011ff048299 */ /* 0x000fe40008011604 */
[----:B------:R-:W-:Y:S02]  /*4b60*/  UIMAD UR8, UR42, UR11, UR6 ;  /* 0x0000000b2a0872a4 */ /* 0x000fe4000f8e0206 */
[----:B------:R-:W-:Y:S04]  /*4b70*/  @!UP0 USEL UR4, UR5, UR4, !UP4 ;  /* 0x0000000405048287 */ /* 0x000fe8000e000000 */
[----:B------:R-:W-:Y:S02]  /*4b80*/  @!UP0 UIMAD UR8, UR7, UR8, UR4 ;  /* 0x00000008070882a4 */ /* 0x000fe4000f8e0204 */
[----:B------:R-:W-:Y:S02]  /*4b90*/  @!UP0 UIADD3 UR9, UPT, UPT, UR10, -UR4, URZ ;  /* 0x800000040a098290 */ /* 0x000fe4000fffe0ff */
[----:B------:R-:W-:Y:S02]  /*4ba0*/  UIADD3 UR4, UPT, UPT, -UR5, URZ, URZ ;  /* 0x000000ff05047290 */ /* 0x000fe4000fffe1ff */
[----:B------:R-:W-:Y:S02]  /*4bb0*/  UIADD3 UR7, UPT, UPT, -UR6, URZ, URZ ;  /* 0x000000ff06077290 */ /* 0x000fe4000fffe1ff */
[----:B------:R-:W-:Y:S02]  /*4bc0*/  @!UP0 UIMAD UR6, UR9, UR42, UR5 ;  /* 0x0000002a090682a4 */ /* 0x000fe4000f8e0205 */
[----:B------:R-:W-:Y:S02]  /*4bd0*/  UIMAD UR14, UR15, UR4, UR14 ;  /* 0x000000040f0e72a4 */ /* 0x000fe4000f8e020e */
[----:B------:R-:W-:Y:S01]  /*4be0*/  UIMAD UR13, UR30, UR7, UR13 ;  /* 0x000000071e0d72a4 */ /* 0x000fe2000f8e020d */
[----:B------:R-:W-:Y:S02]  /*4bf0*/  @!UP0 UMOV UR5, UR8 ;  /* 0x0000000800058c82 */ /* 0x000fe40008000000 */
[----:B------:R-:W-:Y:S02]  /*4c00*/  UIMAD UR14, UR5, UR15, UR14 ;  /* 0x0000000f050e72a4 */ /* 0x000fe4000f8e020e */
[----:B------:R-:W-:Y:S11]  /*4c10*/  UIMAD UR13, UR6, UR30, UR13 ;  /* 0x0000001e060d72a4 */ /* 0x000ff6000f8e020d */
[----:B------:R-:W-:Y:S01]  /*4c20*/  @!UPT UIADD3 URZ, UPT, UPT, URZ, URZ, URZ ;  /* 0x000000fffffff290 */ /* 0x000fe2000fffe0ff */
.L_x_82:
[----:B------:R-:W3:Y:S01]  /*4c30*/  @!UP2 LDCU.128 UR20, c[0x0][0xb10] ;  /* 0x00016200ff14a7ac */ /* 0x000ee20008000c00 */
[C---:B------:R-:W-:Y:S02]  /*4c40*/  ISETP.NE.U32.AND P1, PT, R4.reuse, RZ, PT ;  /* 0x000000ff0400720c */ /* 0x040fe40003f25070 */
[----:B------:R-:W-:Y:S02]  /*4c50*/  ISETP.NE.U32.AND P0, PT, R4, RZ, PT ;  /* 0x000000ff0400720c */ /* 0x000fe40003f05070 */
[C---:B------:R-:W-:Y:S02]  /*4c60*/  ISETP.NE.AND.EX P1, PT, R5.reuse, RZ, PT, P1 ;  /* 0x000000ff0500720c */ /* 0x040fe40003f25310 */
[----:B------:R-:W-:Y:S01]  /*4c70*/  ISETP.NE.AND.EX P0, PT, R5, RZ, PT, P0 ;  /* 0x000000ff0500720c */ /* 0x000fe20003f05300 */
[----:B------:R-:W4:Y:S01]  /*4c80*/  @!UP2 LDCU UR5, c[0x0][0xb0c] ;  /* 0x00016180ff05a7ac */ /* 0x000f220008000800 */
[----:B------:R-:W-:Y:S02]  /*4c90*/  USHF.L.U32 UR11, UR25, 0x6, URZ ;  /* 0x00000006190b7899 */ /* 0x000fe400080006ff */
[----:B------:R-:W-:Y:S02]  /*4ca0*/  USHF.L.U32 UR10, UR26, 0x6, URZ ;  /* 0x000000061a0a7899 */ /* 0x000fe400080006ff */
[----:B---3--:R-:W-:Y:S07]  /*4cb0*/  UIMAD.WIDE.U32 UR6, UR14, UR20, URZ ;  /* 0x000000140e0672a5 */ /* 0x008fee000f8e00ff */
[----:B------:R-:W-:Y:S01]  /*4cc0*/  @!UP2 UMOV UR4, UR7 ;  /* 0x000000070004ac82 */ /* 0x000fe20008000000 */
[----:B----4-:R-:W-:Y:S02]  /*4cd0*/  @!UP2 UISETP.NE.AND UP0, UPT, UR5, 0x1, UPT ;  /* 0x000000010500a88c */ /* 0x010fe4000bf05270 */
[----:B------:R-:W-:Y:S02]  /*4ce0*/  @!UP2 USHF.R.U32.HI UR4, URZ, UR21, UR4 ;  /* 0x00000015ff04a299 */ /* 0x000fe40008011604 */
[----:B------:R-:W-:Y:S02]  /*4cf0*/  UIMAD.WIDE.U32 UR6, UR13, UR23, URZ ;  /* 0x000000170d0672a5 */ /* 0x000fe4000f8e00ff */
[----:B------:R-:W-:Y:S02]  /*4d00*/  @!UP2 USEL UR8, UR14, UR4, !UP0 ;  /* 0x000000040e08a287 */ /* 0x000fe4000c000000 */
[----:B------:R-:W-:Y:S03]  /*4d10*/  @!UP2 UISETP.NE.AND UP0, UPT, UR22, 0x1, UPT ;  /* 0x000000011600a88c */ /* 0x000fe6000bf05270 */
[----:B------:R-:W-:Y:S02]  /*4d20*/  @!UP2 UMOV UR6, UR7 ;  /* 0x000000070006ac82 */ /* 0x000fe40008000000 */
[----:B------:R-:W3:Y:S02]  /*4d30*/  @!UP2 LDCU UR4, c[0x0][0xb20] ;  /* 0x00016400ff04a7ac */ /* 0x000ee40008000800 */
[----:B---3--:R-:W-:Y:S04]  /*4d40*/  @!UP2 USHF.R.U32.HI UR6, URZ, UR4, UR6 ;  /* 0x00000004ff06a299 */ /* 0x008fe80008011606 */
[----:B------:R-:W-:Y:S04]  /*4d50*/  @!UP2 USEL UR6, UR13, UR6, !UP0 ;  /* 0x000000060d06a287 */ /* 0x000fe8000c000000 */
[----:B------:R-:W-:Y:S02]  /*4d60*/  @!UP2 UIADD3 UR4, UPT, UPT, -UR8, UR6, URZ ;  /* 0x000000060804a290 */ /* 0x000fe4000fffe1ff */
[----:B------:R-:W-:Y:S02]  /*4d70*/  @!UP2 UIADD3 UR6, UPT, UPT, UR8, -UR6, URZ ;  /* 0x800000060806a290 */ /* 0x000fe4000fffe0ff */
[----:B------:R-:W-:Y:S02]  /*4d80*/  @!UP2 UIMAD UR14, UR4, UR5, UR14 ;  /* 0x00000005040ea2a4 */ /* 0x000fe4000f8e020e */
[----:B------:R-:W-:Y:S01]  /*4d90*/  @!UP2 UIMAD UR13, UR6, UR22, UR13 ;  /* 0x00000016060da2a4 */ /* 0x000fe2000f8e020d */
[----:B------:R-:W-:Y:S11]  /*4da0*/  BRA.U UP3, `(.L_x_83) ;  /* 0x0000000103107547 */ /* 0x000ff6000b800000 */
[----:B------:R-:W-:Y:S04]  /*4db0*/  MOV R6, UR37 ;  /* 0x0000002500067c02 */ /* 0x000fe80008000f00 */
[----:B------:R-:W-:Y:S04]  /*4dc0*/  SHF.L.U32 R6, R6, 0x1f, RZ ;  /* 0x0000001f06067819 */ /* 0x000fe800000006ff */
[----:B------:R-:W3:Y:S02]  /*4dd0*/  SYNCS.PHASECHK.TRANS64.TRYWAIT P2, [UR24+0x98], R6 ;  /* 0x00009806ff0075a7 */ /* 0x000ee40008041118 */
[----:B---3--:R-:W-:Y:S05]  /*4de0*/  @!P2 BRA `(.L_x_84) ;  /* 0x00000034004ca947 */ /* 0x008fea0003800000 */
.L_x_83:
[----:B------:R-:W-:Y:S05]  /*4df0*/  @!P1 BRA `(.L_x_85) ;  /* 0x0000000000309947 */ /* 0x000fea0003800000 */
[----:B------:R-:W-:Y:S01]  /*4e00*/  ISETP.NE.U32.AND P1, PT, R2, RZ, PT ;  /* 0x000000ff0200720c */ /* 0x000fe20003f25070 */
[----:B------:R-:W3:Y:S01]  /*4e10*/  LDCU.64 UR4, c[0x0][0x358] ;  /* 0x00006b00ff0477ac */ /* 0x000ee20008000a00 */
[----:B------:R-:W-:Y:S02]  /*4e20*/  IMAD.MOV.U32 R52, RZ, RZ, 0x1 ;  /* 0x00000001ff347424 */ /* 0x000fe400078e00ff */
[----:B------:R-:W-:Y:S11]  /*4e30*/  ISETP.NE.AND.EX P1, PT, R3, RZ, PT, P1 ;  /* 0x000000ff0300720c */ /* 0x000ff60003f25310 */
[----:B------:R-:W-:Y:S02]  /*4e40*/  @!UPT UIADD3 URZ, UPT, UPT, URZ, URZ, URZ ;  /* 0x000000fffffff290 */ /* 0x000fe4000fffe0ff */
[----:B------:R-:W4:Y:S01]  /*4e50*/  @P1 LDC.64 R8, c[0x0][0x888] ;  /* 0x00022200ff081b82 */ /* 0x000f220000000a00 */
[----:B-1----:R-:W-:Y:S04]  /*4e60*/  @P1 IMAD R0, R4, UR36, RZ ;  /* 0x0000002404001c24 */ /* 0x002fe8000f8e02ff */
[----:B----4-:R-:W-:Y:S04]  /*4e70*/  @P1 IMAD.WIDE R8, R0, 0x4, R8 ;  /* 0x0000000400081825 */ /* 0x010fe800078e0208 */
[----:B------:R-:W-:Y:S01]  /*4e80*/  HFMA2 R0, -RZ, RZ, 0, 5.9604644775390625e-08 ;  /* 0x00000001ff007431 */ /* 0x000fe200000001ff */
[----:B---3-5:R3:W5:Y:S04]  /*4e90*/  @P1 LDG.E R26, desc[UR4][R8.64] ;  /* 0x00000004081a1981 */ /* 0x028768000c1e1900 */
[----:B------:R-:W-:Y:S01]  /*4ea0*/  @!P1 PRMT R52, R0, 0x7610, R52 ;  /* 0x0000761000349816 */ /* 0x000fe20000000034 */
[----:B---3--:R-:W4:Y:S06]  /*4eb0*/  @!P1 LDC R26, c[0x0][0x880] ;  /* 0x00022000ff1a9b82 */ /* 0x008f2c0000000800 */
.L_x_85:
[----:B----45:R-:W-:Y:S01]  /*4ec0*/  @!P0 FSETP.EQ.AND P1, PT, R26, RZ, PT ;  /* 0x000000ff1a00820b */ /* 0x030fe20003f22000 */
[----:B------:R-:W-:Y:S01]  /*4ed0*/  @!UPT UIADD3 URZ, UPT, UPT, URZ, URZ, URZ ;  /* 0x000000fffffff290 */ /* 0x000fe2000fffe0ff */
[----:B------:R-:W-:Y:S11]  /*4ee0*/  @!P0 BRA `(.L_x_86) ;  /* 0x0000000000188947 */ /* 0x000ff60003800000 */
[----:B------:R-:W-:Y:S02]  /*4ef0*/  LOP3.LUT P0, RZ, R52, 0xff, RZ, 0xc0, !PT ;  /* 0x000000ff34ff7812 */ /* 0x000fe4000780c0ff */
[----:B------:R-:W-:Y:S04]  /*4f00*/  ISETP.NE.U32.AND P1, PT, R2, RZ, PT ;  /* 0x000000ff0200720c */ /* 0x000fe80003f25070 */
[----:B------:R-:W-:Y:S04]  /*4f10*/  ISETP.NE.AND.EX P1, PT, R3, RZ, PT, P1 ;  /* 0x000000ff0300720c */ /* 0x000fe80003f25310 */
[----:B------:R-:W-:Y:S03]  /*4f20*/  PLOP3.LUT P1, PT, P1, PT, PT, 0x8, 0x80 ;  /* 0x000000000080781c */ /* 0x000fe60000f2e170 */
[----:B------:R-:W-:Y:S11]  /*4f30*/  @P0 FSETP.EQ.AND P1, PT, R26, RZ, PT ;  /* 0x000000ff1a00020b */ /* 0x000ff60003f22000 */
[----:B------:R-:W-:Y:S02]  /*4f40*/  @!UPT UIADD3 URZ, UPT, UPT, URZ, URZ, URZ ;  /* 0x000000fffffff290 */ /* 0x000fe4000fffe0ff */
.L_x_86:
[----:B------:R-:W-:Y:S01]  /*4f50*/  ULEA UR4, UR12, UR24, 0x3 ;  /* 0x000000180c047291 */ /* 0x000fe2000f8e18ff */
[----:B------:R-:W-:Y:S02]  /*4f60*/  SHF.L.U32 R9, R15, 0x1f, RZ ;  /* 0x0000001f0f097819 */ /* 0x000fe400000006ff */
[----:B------:R-:W-:Y:S04]  /*4f70*/  ELECT P0, URZ, PT ;  /* 0x0000000000ff782f */ /* 0x000fe80003800000 */
[----:B------:R-:W-:Y:S02]  /*4f80*/  PLOP3.LUT P1, PT, P1, P0, PT, 0xf2, 0x2f ;  /* 0x00000000002f781c */ /* 0x000fe40000f21e72 */
[----:B------:R-:W3:Y:S11]  /*4f90*/  SYNCS.PHASECHK.TRANS64.TRYWAIT P2, [UR4+0x78], R9 ;  /* 0x00007809ff0075a7 */ /* 0x000ef60008041104 */
[----:B------:R-:W-:Y:S05]  /*4fa0*/  @!P1 IADD3 R8, P0, PT, R16, 0x580, RZ ;  /* 0x0000058010089810 */ /* 0x000fea0007f1e0ff */
[----:B-1----:R-:W-:Y:S01]  /*4fb0*/  @!P1 IMAD.X R6, RZ, RZ, R17, P0 ;  /* 0x000000ffff069224 */ /* 0x002fe200000e0611 */
[----:B---3--:R-:W-:Y:S07]  /*4fc0*/  @!P2 BRA `(.L_x_87) ;  /* 0x0000003000eca947 */ /* 0x008fee0003800000 */
.L_x_162:
[----:B------:R-:W-:Y:S01]  /*4fd0*/  @!P1 R2UR UR7, R6 ;  /* 0x00000000060792ca */ /* 0x000fe200000e0000 */
[----:B------:R-:W-:Y:S01]  /*4fe0*/  UIADD3 UR5, UPT, UPT, UR12, 0x1, URZ ;  /* 0x000000010c057890 */ /* 0x000fe2000fffe0ff */
[----:B------:R-:W-:Y:S01]  /*4ff0*/  @!P1 R2UR UR6, R8 ;  /* 0x00000000080692ca */ /* 0x000fe200000e0000 */
[----:B------:R-:W-:Y:S01]  /*5000*/  UIADD3 UR9, UPT, UPT, UR4, 0x60, URZ ;  /* 0x0000006004097890 */ /* 0x000fe2000fffe0ff */
[----:B------:R-:W-:Y:S01]  /*5010*/  @!P1 IMAD.MOV.U32 R6, RZ, RZ, 0x2000 ;  /* 0x00002000ff069424 */ /* 0x000fe200078e00ff */
[----:B------:R-:W-:Y:S01]  /*5020*/  UISETP.NE.AND UP0, UPT, UR5, 0x3, UPT ;  /* 0x000000030500788c */ /* 0x000fe2000bf05270 */
[----:B------:R-:W-:Y:S01]  /*5030*/  VIADD R14, R14, 0x1 ;  /* 0x000000010e0e7836 */ /* 0x000fe20000000000 */
[----:B------:R-:W-:Y:S01]  /*5040*/  UMOV UR22, 0x0 ;  /* 0x0000000000167882 */ /* 0x000fe20000000000 */
[----:B------:R-:W-:Y:S01]  /*5050*/  UMOV UR23, 0x10000000 ;  /* 0x1000000000177882 */ /* 0x000fe20000000000 */
[----:B------:R-:W-:Y:S04]  /*5060*/  UPRMT UR20, UR54, 0x654, UR9 ;  /* 0x0000065436147896 */ /* 0x000fe80008000009 */
[----:B-1----:R-:W-:Y:S01]  /*5070*/  IMAD.U32 R9, RZ, RZ, UR7 ;  /* 0x00000007ff097e24 */ /* 0x002fe2000f8e00ff */
[----:B------:R-:W-:Y:S01]  /*5080*/  USEL UR7, URZ, 0x1, UP0 ;  /* 0x00000001ff077887 */ /* 0x000fe20008000000 */
[----:B------:R-:W-:Y:S01]  /*5090*/  IMAD.U32 R8, RZ, RZ, UR6 ;  /* 0x00000006ff087e24 */ /* 0x000fe2000f8e00ff */
[----:B------:R-:W-:Y:S02]  /*50a0*/  USEL UR6, UR5, URZ, UP0 ;  /* 0x000000ff05067287 */ /* 0x000fe40008000000 */
[----:B------:R-:W-:Y:S01]  /*50b0*/  VOTEU.ALL UP0, P1 ;  /* 0x0000000000ff7886 */ /* 0x000fe20000800000 */
[----:B------:R-:W-:Y:S02]  /*50c0*/  @!P1 R2UR UR19, R9 ;  /* 0x00000000091392ca */ /* 0x000fe400000e0000 */
[----:B------:R-:W-:Y:S02]  /*50d0*/  @!P1 R2UR UR18, R8 ;  /* 0x00000000081292ca */ /* 0x000fe400000e0000 */
[----:B------:R-:W-:Y:S01]  /*50e0*/  @!UP0 ULEA UR5, UR12, UR24, 0xd ;  /* 0x000000180c058291 */ /* 0x000fe2000f8e68ff */
[----:B------:R-:W-:Y:S02]  /*50f0*/  LOP3.LUT R15, R15, UR7, RZ, 0x3c, !PT ;  /* 0x000000070f0f7c12 */ /* 0x000fe4000f8e3cff */
[----:B------:R-:W-:Y:S01]  /*5100*/  UMOV UR12, UR36 ;  /* 0x00000024000c7c82 */ /* 0x000fe20008000000 */
[----:B------:R-:W-:Y:S01]  /*5110*/  @!UP0 UIADD3 UR8, UPT, UPT, UR5, 0x400, URZ ;  /* 0x0000040005088890 */ /* 0x000fe2000fffe0ff */
[----:B------:R-:W-:Y:S01]  /*5120*/  SHF.L.U32 R0, R15, 0x1f, RZ ;  /* 0x0000001f0f007819 */ /* 0x000fe200000006ff */
[----:B------:R-:W-:Y:S01]  /*5130*/  VOTEU.ALL UP0, P1 ;  /* 0x0000000000ff7886 */ /* 0x000fe20000800000 */
[----:B------:R-:W-:Y:S06]  /*5140*/  ULEA UR5, UR6, UR24, 0x3 ;  /* 0x0000001806057291 */ /* 0x000fec000f8e18ff */
[----:B------:R1:W-:Y:S01]  /*5150*/  @!UP0 UTMALDG.3D [UR8], [UR18], desc[UR22] ;  /* 0x00001608120085b4 */ /* 0x0003e20008011000 */
[----:B------:R1:W-:Y:S01]  /*5160*/  @!P1 SYNCS.ARRIVE.TRANS64.RED.A0TR RZ, [UR4+0x60], R6 ;  /* 0x00006006ffff99a7 */ /* 0x0003e20008300404 */
[----:B------:R-:W-:Y:S01]  /*5170*/  SYNCS.ARRIVE.TRANS64.RED.A1T0 RZ, [UR20], RZ ;  /* 0x000000ffffff79a7 */ /* 0x000fe20008100414 */
[----:B------:R-:W3:Y:S02]  /*5180*/  SYNCS.PHASECHK.TRANS64.TRYWAIT P0, [UR5+0x78], R0 ;  /* 0x00007800ff0075a7 */ /* 0x000ee40008001105 */
[----:B-1-3--:R-:W-:Y:S05]  /*5190*/  @!P0 BRA `(.L_x_88) ;  /* 0x0000003000908947 */ /* 0x00afea0003800000 */
.L_x_164:
[----:B------:R-:W-:Y:S01]  /*51a0*/  UIADD3 UR9, UPT, UPT, UR5, 0x60, URZ ;  /* 0x0000006005097890 */ /* 0x000fe2000fffe0ff */
[----:B-1----:R-:W-:Y:S01]  /*51b0*/  @!P1 IADD3 R6, P0, PT, R16, 0x580, RZ ;  /* 0x0000058010069810 */ /* 0x002fe20007f1e0ff */
[----:B------:R-:W-:Y:S01]  /*51c0*/  UPLOP3.LUT UP3, UPT, UPT, UPT, UPT, 0x80, 0x8 ;  /* 0x000000000008789c */ /* 0x000fe20003f6f070 */
[----:B------:R-:W-:Y:S01]  /*51d0*/  R2UR UR23, R54 ;  /* 0x00000000361772ca */ /* 0x000fe200000e0000 */
[----:B------:R-:W-:Y:S01]  /*51e0*/  UMOV UR20, 0x0 ;  /* 0x0000000000147882 */ /* 0x000fe20000000000 */
[----:B------:R-:W-:Y:S01]  /*51f0*/  @!P1 R2UR UR7, R6 ;  /* 0x00000000060792ca */ /* 0x000fe200000e0000 */
[----:B------:R-:W-:Y:S01]  /*5200*/  @!P1 IMAD.X R0, RZ, RZ, R17, P0 ;  /* 0x000000ffff009224 */ /* 0x000fe200000e0611 */
[----:B------:R-:W-:Y:S01]  /*5210*/  UMOV UR21, 0x10000000 ;  /* 0x1000000000157882 */ /* 0x000fe20000000000 */
[----:B------:R-:W-:Y:S01]  /*5220*/  UMOV UR12, UR36 ;  /* 0x00000024000c7c82 */ /* 0x000fe20008000000 */
[----:B------:R-:W-:Y:S01]  /*5230*/  VOTEU.ALL UP0, P1 ;  /* 0x0000000000ff7886 */ /* 0x000fe20000800000 */
[----:B------:R-:W-:Y:S01]  /*5240*/  R2UR UR22, R55 ;  /* 0x00000000371672ca */ /* 0x000fe200000e0000 */
[----:B------:R-:W-:Y:S01]  /*5250*/  UMOV UR36, UR27 ;  /* 0x0000001b00247c82 */ /* 0x000fe20008000000 */
[----:B------:R-:W-:Y:S02]  /*5260*/  @!P1 R2UR UR4, R0 ;  /* 0x00000000000492ca */ /* 0x000fe400000e0000 */
[----:B------:R-:W-:Y:S01]  /*5270*/  @!UP0 UIADD3 UR10, UPT, UPT, UR10, 0x20, URZ ;  /* 0x000000200a0a8890 */ /* 0x000fe2000fffe0ff */
[C---:B------:R-:W-:Y:S01]  /*5280*/  ISETP.NE.AND P0, PT, R14.reuse, 0x2, PT ;  /* 0x000000020e00780c */ /* 0x040fe20003f05270 */
[----:B------:R-:W-:Y:S02]  /*5290*/  UIADD3 UR26, UPT, UPT, UR13, UR23, URZ ;  /* 0x000000170d1a7290 */ /* 0x000fe4000fffe0ff */
[----:B------:R-:W-:Y:S01]  /*52a0*/  IMAD.U32 R8, RZ, RZ, UR7 ;  /* 0x00000007ff087e24 */ /* 0x000fe2000f8e00ff */
[----:B------:R-:W-:Y:S02]  /*52b0*/  SEL R0, RZ, 0x1, P0 ;  /* 0x00000001ff007807 */ /* 0x000fe40000000000 */
[----:B------:R-:W-:Y:S02]  /*52c0*/  SEL R14, R14, RZ, P0 ;  /* 0x000000ff0e0e7207 */ /* 0x000fe40000000000 */
[----:B------:R-:W-:Y:S01]  /*52d0*/  @!P1 R2UR UR18, R8 ;  /* 0x00000000081292ca */ /* 0x000fe200000e0000 */
[----:B------:R-:W-:Y:S01]  /*52e0*/  UIADD3 UR25, UPT, UPT, UR14, UR22, URZ ;  /* 0x000000160e197290 */ /* 0x000fe2000fffe0ff */
[----:B------:R-:W-:Y:S01]  /*52f0*/  IMAD.U32 R9, RZ, RZ, UR4 ;  /* 0x00000004ff097e24 */ /* 0x000fe2000f8e00ff */
[----:B------:R-:W-:Y:S01]  /*5300*/  @!UP0 ULEA UR4, UR6, UR24, 0xd ;  /* 0x0000001806048291 */ /* 0x000fe2000f8e68ff */
[----:B------:R-:W-:Y:S03]  /*5310*/  LOP3.LUT R13, R13, R0, RZ, 0x3c, !PT ;  /* 0x000000000d0d7212 */ /* 0x000fe600078e3cff */
[----:B------:R-:W-:Y:S01]  /*5320*/  @!P1 R2UR UR19, R9 ;  /* 0x00000000091392ca */ /* 0x000fe200000e0000 */
[----:B------:R-:W-:Y:S01]  /*5330*/  @!UP0 UIADD3 UR8, UPT, UPT, UR4, 0x400, URZ ;  /* 0x0000040004088890 */ /* 0x000fe2000fffe0ff */
[----:B------:R-:W-:Y:S01]  /*5340*/  VOTEU.ALL UP0, P1 ;  /* 0x0000000000ff7886 */ /* 0x000fe20000800000 */
[----:B------:R-:W-:Y:S10]  /*5350*/  UPRMT UR4, UR54, 0x654, UR9 ;  /* 0x0000065436047896 */ /* 0x000ff40008000009 */
[----:B------:R1:W-:Y:S01]  /*5360*/  @!UP0 UTMALDG.3D [UR8], [UR18], desc[UR20] ;  /* 0x00001408120085b4 */ /* 0x0003e20008011000 */
[----:B------:R3:W-:Y:S01]  /*5370*/  @!P1 SYNCS.ARRIVE.TRANS64.RED.A0TR RZ, [UR5+0x60], R7 ;  /* 0x00006007ffff99a7 */ /* 0x0007e20008300405 */
[----:B------:R-:W-:Y:S01]  /*5380*/  SYNCS.ARRIVE.TRANS64.RED.A1T0 RZ, [UR4], RZ ;  /* 0x000000ffffff79a7 */ /* 0x000fe20008100404 */
[----:B------:R-:W-:Y:S04]  /*5390*/  UIADD3 UR4, UPT, UPT, UR6, 0x1, URZ ;  /* 0x0000000106047890 */ /* 0x000fe8000fffe0ff */
[----:B------:R-:W-:Y:S04]  /*53a0*/  UISETP.NE.AND UP0, UPT, UR4, 0x3, UPT ;  /* 0x000000030400788c */ /* 0x000fe8000bf05270 */
[----:B------:R-:W-:Y:S06]  /*53b0*/  USEL UR5, URZ, 0x1, UP0 ;  /* 0x00000001ff057887 */ /* 0x000fec0008000000 */
[----:B------:R-:W-:Y:S01]  /*53c0*/  LOP3.LUT R15, R15, UR5, RZ, 0x3c, !PT ;  /* 0x000000050f0f7c12 */ /* 0x000fe2000f8e3cff */
[----:B-1----:R-:W-:Y:S01]  /*53d0*/  USEL UR12, UR4, URZ, UP0 ;  /* 0x000000ff040c7287 */ /* 0x002fe20008000000 */
[----:B------:R-:W-:Y:S11]  /*53e0*/  BRA.U UP1, `(.L_x_89) ;  /* 0xfffffff101f07547 */ /* 0x000ff6000b83ffff */
[----:B------:R-:W-:Y:S01]  /*53f0*/  UIADD3 UR24, UPT, UPT, UR24, 0x78, URZ ;  /* 0x0000007818187890 */ /* 0x000fe2000fffe0ff */
[----:B------:R-:W-:-:S03]  /*5400*/  SHF.L.U32 R2, R15, 0x1f, RZ ;  /* 0x0000001f0f027819 */ /* 0x000fc600000006ff */
[----:B------:R-:W-:-:S09]  /*5410*/  ULEA UR4, UR12, UR24, 0x3 ;  /* 0x000000180c047291 */ /* 0x000fd2000f8e18ff */
[----:B------:R-:W1:Y:S02]  /*5420*/  SYNCS.PHASECHK.TRANS64.TRYWAIT P0, [UR4], R2 ;  /* 0x00000002ff0075a7 */ /* 0x000e640008001104 */
[----:B-1----:R-:W-:Y:S05]  /*5430*/  @!P0 BRA `(.L_x_90) ;  /* 0x0000003000008947 */ /* 0x002fea0003800000 */
.L_x_166:
        /* <DEDUP_REMOVED lines=9> */
.L_x_168:
[----:B------:R-:W-:-:S04]  /*54d0*/  UIADD3 UR4, UPT, UPT, UR4, 0x1, URZ ;  /* 0x0000000104047890 */ /* 0x000fc8000fffe0ff */
[----:B------:R-:W-:-:S04]  /*54e0*/  UISETP.NE.AND UP0, UPT, UR4, 0x3, UPT ;  /* 0x000000030400788c */ /* 0x000fc8000bf05270 */
[----:B------:R-:W-:Y:S02]  /*54f0*/  USEL UR5, URZ, 0x1, UP0 ;  /* 0x00000001ff057887 */ /* 0x000fe40008000000 */
[----:B------:R-:W-:-:S04]  /*5500*/  USEL UR4, UR4, URZ, UP0 ;  /* 0x000000ff04047287 */ /* 0x000fc80008000000 */
[----:B------:R-:W-:Y:S01]  /*5510*/  ULEA UR4, UR4, UR24, 0x3 ;  /* 0x0000001804047291 */ /* 0x000fe2000f8e18ff */
[----:B-1----:R-:W-:-:S04]  /*5520*/  LOP3.LUT R2, R15, UR5, RZ, 0x3c, !PT ;  /* 0x000000050f027c12 */ /* 0x002fc8000f8e3cff */
[----:B------:R-:W-:Y:S01]  /*5530*/  SHF.L.U32 R2, R2, 0x1f, RZ ;  /* 0x0000001f02027819 */ /* 0x000fe200000006ff */
[----:B------:R-:W-:-:S07]  /*5540*/  IMAD.U32 R0, RZ, RZ, UR4 ;  /* 0x00000004ff007e24 */ /* 0x000fce000f8e00ff */
.L_x_92:
[----:B-1----:R1:W4:Y:S02]  /*5550*/  SYNCS.PHASECHK.TRANS64.TRYWAIT P0, [R0+URZ], R2 ;  /* 0x00000002000075a7 */ /* 0x00232400080011ff */
[----:B----4-:R-:W-:Y:S05]  /*5560*/  @!P0 NANOSLEEP.SYNCS 0x989680 ;  /* 0x009896800000895d */ /* 0x010fea0003900000 */
[----:B------:R-:W4:Y:S02]  /*5570*/  @!P0 SYNCS.PHASECHK.TRANS64 P0, [R0+URZ], R2 ;  /* 0x00000002000085a7 */ /* 0x000f2400080010ff */
[----:B--2-4-:R-:W-:Y:S05]  /*5580*/  @P0 EXIT ;  /* 0x000000000000094d */ /* 0x014fea0003800000 */
[----:B------:R-:W-:Y:S05]  /*5590*/  BRA `(.L_x_92) ;  /* 0xfffffffc00ec7947 */ /* 0x000fea000383ffff */
.L_x_80:
[----:B------:R-:W-:-:S06]  /*55a0*/  UISETP.GE.AND UP0, UPT, UR22, 0x4, UPT ;  /* 0x000000041600788c */ /* 0x000fcc000bf06270 */
[----:B------:R-:W-:-:S13]  /*55b0*/  PLOP3.LUT P0, PT, PT, PT, UP0, 0x80, 0x8 ;  /* 0x000000000008781c */ /* 0x000fda0003f0f008 */
[----:B-1----:R-:W-:Y:S05]  /*55c0*/  @!P0 EXIT ;  /* 0x000000000000894d */ /* 0x002fea0003800000 */
[----:B------:R-:W-:Y:S01]  /*55d0*/  BAR.SYNC.DEFER_BLOCKING 0x6, 0xa0 ;  /* 0x0182800000007b1d */ /* 0x000fe20000010000 */
[C---:B------:R-:W-:Y:S01]  /*55e0*/  IMAD.SHL.U32 R4, R63.reuse, 0x20, RZ ;  /* 0x000000203f047824 */ /* 0x040fe200078e00ff */
[C---:B------:R-:W-:Y:S01]  /*55f0*/  R2P PR, R63.reuse, 0x6 ;  /* 0x000000063f007804 */ /* 0x040fe20000000000 */
[C---:B------:R-:W-:Y:S01]  /*5600*/  IMAD.SHL.U32 R2, R63.reuse, 0x4, RZ ;  /* 0x000000043f027824 */ /* 0x040fe200078e00ff */
[----:B------:R-:W-:Y:S01]  /*5610*/  CS2R R58, SRZ ;  /* 0x00000000003a7805 */ /* 0x000fe2000001ff00 */
[C---:B------:R-:W-:Y:S01]  /*5620*/  IMAD.U32 R23, R63.reuse, 0x10000, RZ ;  /* 0x000100003f177824 */ /* 0x040fe200078e00ff */
[----:B------:R-:W-:Y:S01]  /*5630*/  UMOV UR44, 0x400 ;  /* 0x00000400002c7882 */ /* 0x000fe20000000000 */
[----:B------:R-:W1:Y:S01]  /*5640*/  LDCU.64 UR4, c[0x0][0x890] ;  /* 0x00011200ff0477ac */ /* 0x000e620008000a00 */
[----:B------:R-:W2:Y:S01]  /*5650*/  LDC.64 R50, c[0x0][0x8b0] ;  /* 0x00022c00ff327b82 */ /* 0x000ea20000000a00 */
[C---:B------:R-:W-:Y:S01]  /*5660*/  LOP3.LUT R3, R4.reuse, 0xe0, RZ, 0xc0, !PT ;  /* 0x000000e004037812 */ /* 0x040fe200078ec0ff */
[----:B------:R-:W-:Y:S01]  /*5670*/  IMAD.SHL.U32 R27, R63, 0x10, RZ ;  /* 0x000000103f1b7824 */ /* 0x000fe200078e00ff */
[----:B------:R-:W-:Y:S01]  /*5680*/  ULEA UR44, UR54, UR44, 0x18 ;  /* 0x0000002c362c7291 */ /* 0x000fe2000f8ec0ff */
[----:B------:R-:W-:Y:S01]  /*5690*/  LOP3.LUT R4, R4, 0x100, RZ, 0xc0, !PT ;  /* 0x0000010004047812 */ /* 0x000fe200078ec0ff */
[----:B------:R-:W-:Y:S01]  /*56a0*/  IMAD.MOV.U32 R62, RZ, RZ, 0x8 ;  /* 0x00000008ff3e7424 */ /* 0x000fe200078e00ff */
[----:B------:R-:W-:Y:S01]  /*56b0*/  LOP3.LUT R2, R3, 0x1c, R2, 0xf8, !PT ;  /* 0x0000001c03027812 */ /* 0x000fe200078ef802 */
[----:B------:R-:W-:Y:S01]  /*56c0*/  IMAD.MOV.U32 R61, RZ, RZ, 0x10 ;  /* 0x00000010ff3d7424 */ /* 0x000fe200078e00ff */
[----:B------:R-:W3:Y:S01]  /*56d0*/  LDC.64 R48, c[0x0][0x8a8] ;  /* 0x00022a00ff307b82 */ /* 0x000ee20000000a00 */
[----:B------:R-:W-:Y:S01]  /*56e0*/  SHF.R.U32.HI R3, RZ, 0x2, R63 ;  /* 0x00000002ff037819 */ /* 0x000fe2000001163f */
[----:B------:R-:W-:Y:S01]  /*56f0*/  IMAD.MOV.U32 R22, RZ, RZ, RZ ;  /* 0x000000ffff167224 */ /* 0x000fe200078e00ff */
[----:B------:R-:W-:Y:S01]  /*5700*/  LOP3.LUT R23, R23, 0x600000, RZ, 0xc0, !PT ;  /* 0x0060000017177812 */ /* 0x000fe200078ec0ff */
[----:B------:R-:W-:Y:S01]  /*5710*/  IMAD.MOV.U32 R60, RZ, RZ, RZ ;  /* 0x000000ffff3c7224 */ /* 0x000fe200078e00ff */
[----:B------:R-:W-:Y:S01]  /*5720*/  LOP3.LUT R27, R4, 0x600, R27, 0xf8, !PT ;  /* 0x00000600041b7812 */ /* 0x000fe200078ef81b */
[----:B------:R-:W4:Y:S01]  /*5730*/  LDCU UR63, c[0x0][0x370] ;  /* 0x00006e00ff3f77ac */ /* 0x000f220008000800 */
[----:B------:R-:W-:Y:S01]  /*5740*/  LOP3.LUT R2, R2, 0x4, R3, 0x78, !PT ;  /* 0x0000000402027812 */ /* 0x000fe200078e7803 */
[----:B------:R-:W4:Y:S01]  /*5750*/  LDS R0, [UR44+0x150] ;  /* 0x0001502cff007984 */ /* 0x000f220008000800 */
[----:B-1----:R-:W-:Y:S01]  /*5760*/  IMAD.U32 R65, RZ, RZ, UR4 ;  /* 0x00000004ff417e24 */ /* 0x002fe2000f8e00ff */
[----:B------:R-:W-:Y:S01]  /*5770*/  UIADD3 UR4, UPT, UPT, UR44, 0x400, URZ ;  /* 0x000004002c047890 */ /* 0x000fe2000fffe0ff */
[----:B------:R-:W-:Y:S01]  /*5780*/  LOP3.LUT R27, R27, R2, RZ, 0xfc, !PT ;  /* 0x000000021b1b7212 */ /* 0x000fe200078efcff */
[----:B------:R-:W-:Y:S01]  /*5790*/  IMAD.U32 R64, RZ, RZ, UR5 ;  /* 0x00000005ff407e24 */ /* 0x000fe2000f8e00ff */
[----:B------:R-:W-:Y:S01]  /*57a0*/  LOP3.LUT R63, R63, 0x60, RZ, 0xc0, !PT ;  /* 0x000000603f3f7812 */ /* 0x000fe200078ec0ff */
[----:B------:R-:W1:Y:S01]  /*57b0*/  LDCU UR43, c[0x0][0xb0c] ;  /* 0x00016180ff2b77ac */ /* 0x000e620008000800 */
[----:B------:R-:W-:Y:S01]  /*57c0*/  SEL R62, R62, 0xfffffff8, !P1 ;  /* 0xfffffff83e3e7807 */ /* 0x000fe20004800000 */
[----:B------:R-:W-:Y:S01]  /*57d0*/  IMAD.U32 R67, RZ, RZ, UR4 ;  /* 0x00000004ff437e24 */ /* 0x000fe2000f8e00ff */
[----:B------:R-:W-:Y:S01]  /*57e0*/  SEL R61, R61, 0xfffffff0, !P2 ;  /* 0xfffffff03d3d7807 */ /* 0x000fe20005000000 */
[----:B------:R-:W1:Y:S01]  /*57f0*/  LDCU UR39, c[0x0][0xb30] ;  /* 0x00016600ff2777ac */ /* 0x000e620008000800 */
[----:B------:R-:W1:Y:S01]  /*5800*/  LDCU.64 UR60, c[0x0][0x888] ;  /* 0x00011100ff3c77ac */ /* 0x000e620008000a00 */
[----:B------:R-:W1:Y:S01]  /*5810*/  LDCU.64 UR40, c[0x0][0xb28] ;  /* 0x00016500ff2877ac */ /* 0x000e620008000a00 */
[----:B------:R-:W1:Y:S01]  /*5820*/  LDCU.128 UR56, c[0x0][0xb10] ;  /* 0x00016200ff3877ac */ /* 0x000e620008000c00 */
[----:B------:R-:W1:Y:S01]  /*5830*/  LDCU UR62, c[0x0][0x374] ;  /* 0x00006e80ff3e77ac */ /* 0x000e620008000800 */
[----:B------:R-:W-:Y:S01]  /*5840*/  UMOV UR55, 0x1 ;  /* 0x0000000100377882 */ /* 0x000fe20000000000 */
[----:B------:R-:W-:Y:S01]  /*5850*/  UMOV UR46, URZ ;  /* 0x000000ff002e7c82 */ /* 0x000fe20008000000 */
[----:B------:R-:W-:Y:S01]  /*5860*/  UMOV UR53, URZ ;  /* 0x000000ff00357c82 */ /* 0x000fe20008000000 */
[----:B------:R-:W-:Y:S01]  /*5870*/  UMOV UR52, URZ ;  /* 0x000000ff00347c82 */ /* 0x000fe20008000000 */
[----:B-1234-:R-:W-:-:S07]  /*5880*/  IMAD.IADD R23, R0, 0x1, R23 ;  /* 0x0000000100177824 */ /* 0x01efce00078e0217 */
.L_x_123:
[C---:B------:R-:W-:Y:S02]  /*5890*/  LEA R0, R58.reuse, UR44, 0x3 ;  /* 0x0000002c3a007c11 */ /* 0x040fe4000f8e18ff */
[----:B------:R-:W-:Y:S02]  /*58a0*/  SHF.L.U32 R2, R59, 0x1f, RZ ;  /* 0x0000001f3b027819 */ /* 0x000fe400000006ff */
[----:B------:R-:W-:Y:S02]  /*58b0*/  LEA R4, R58, UR44, 0x4 ;  /* 0x0000002c3a047c11 */ /* 0x000fe4000f8e20ff */
[----:B------:R-:W1:Y:S02]  /*58c0*/  SYNCS.PHASECHK.TRANS64.TRYWAIT P0, [R0+URZ+0xa0], R2 ;  /* 0x0000a002000075a7 */ /* 0x000e6400080011ff */
[----:B-1----:R-:W-:Y:S05]  /*58d0*/  @!P0 BRA `(.L_x_93) ;  /* 0x0000002c00088947 */ /* 0x002fea0003800000 */
.L_x_169:
[----:B------:R-:W-:Y:S01]  /*58e0*/  R2UR UR7, R66 ;  /* 0x00000000420772ca */ /* 0x000fe200000e0000 */
[----:B------:R-:W2:Y:S01]  /*58f0*/  LDS.128 R4, [R4+0x130] ;  /* 0x0001300004047984 */ /* 0x000ea20000000c00 */
[----:B-1----:R-:W-:Y:S01]  /*5900*/  VIADD R0, R0, 0xb0 ;  /* 0x000000b000007836 */ /* 0x002fe20000000000 */
[----:B------:R-:W-:Y:S04]  /*5910*/  UISETP.GE.AND UP0, UPT, UR42, 0x1, UPT ;  /* 0x000000012a00788c */ /* 0x000fe8000bf06270 */
[----:B------:R-:W-:Y:S01]  /*5920*/  PRMT R0, RZ, 0x654, R0 ;  /* 0x00000654ff007816 */ /* 0x000fe20000000000 */
[----:B------:R-:W-:Y:S01]  /*5930*/  @!PT LDS RZ, [RZ] ;  /* 0x00000000fffff984 */ /* 0x000fe20000000800 */
[----:B------:R-:W-:Y:S01]  /*5940*/  @!PT LDS RZ, [RZ] ;  /* 0x00000000fffff984 */ /* 0x000fe20000000800 */
[----:B------:R-:W-:Y:S01]  /*5950*/  @!PT LDS RZ, [RZ] ;  /* 0x00000000fffff984 */ /* 0x000fe20000000800 */
[----:B------:R-:W-:Y:S01]  /*5960*/  @!PT LDS RZ, [RZ] ;  /* 0x00000000fffff984 */ /* 0x000fe20000000800 */
[----:B------:R1:W-:Y:S06]  /*5970*/  MEMBAR.ALL.CTA ;  /* 0x0000000000007992 */ /* 0x0003ec0000008000 */
[----:B-1----:R-:W1:Y:S02]  /*5980*/  FENCE.VIEW.ASYNC.S ;  /* 0x00000000000073c6 */ /* 0x002e640000000000 */
[----:B-1----:R1:W-:Y:S01]  /*5990*/  SYNCS.ARRIVE.TRANS64.RED.A1T0 RZ, [R0+URZ], RZ ;  /* 0x000000ff00ff79a7 */ /* 0x0023e200081004ff */
[----:B--2---:R-:W-:Y:S11]  /*59a0*/  LOP3.LUT P0, RZ, R6, 0x1, RZ, 0xc0, !PT ;  /* 0x0000000106ff7812 */ /* 0x004ff6000780c0ff */
[----:B------:R-:W-:Y:S02]  /*59b0*/  @!UPT UIADD3 URZ, UPT, UPT, URZ, URZ, URZ ;  /* 0x000000fffffff290 */ /* 0x000fe4000fffe0ff */
[----:B------:R-:W-:Y:S01]  /*59c0*/  VOTEU.ANY UP1, P0 ;  /* 0x0000000000ff7886 */ /* 0x000fe20000020100 */
[----:B------:R-:W-:Y:S01]  /*59d0*/  PLOP3.LUT P0, PT, PT, PT, UP1, 0x80, 0x8 ;  /* 0x000000000008781c */ /* 0x000fe20003f0f018 */
[----:B------:R-:W-:Y:S06]  /*59e0*/  UP2UR UR4, UPR, URZ, 0x2 ;  /* 0x00000002ff047883 */ /* 0x000fec0008000000 */
[----:B------:R-:W-:Y:S06]  /*59f0*/  IMAD.U32 R68, RZ, RZ, UR4 ;  /* 0x00000004ff447e24 */ /* 0x000fec000f8e00ff */
[----:B------:R-:W-:Y:S02]  /*5a00*/  @P0 SHF.R.U32.HI R2, RZ, 0x10, R5 ;  /* 0x00000010ff020819 */ /* 0x000fe40000011605 */
[----:B------:R-:W-:Y:S02]  /*5a10*/  @P0 MOV R3, R4 ;  /* 0x0000000400030202 */ /* 0x000fe40000000f00 */
[----:B------:R-:W-:Y:S02]  /*5a20*/  @P0 R2UR UR4, R2 ;  /* 0x00000000020402ca */ /* 0x000fe400000e0000 */
[----:B------:R-:W-:Y:S02]  /*5a30*/  @P0 LOP3.LUT R4, R5, 0xffff, RZ, 0xc0, !PT ;  /* 0x0000ffff05040812 */ /* 0x000fe400078ec0ff */
[----:B------:R-:W-:Y:S02]  /*5a40*/  @P0 R2UR UR6, R3 ;  /* 0x00000000030602ca */ /* 0x000fe400000e0000 */
[----:B------:R-:W-:Y:S07]  /*5a50*/  @P0 R2UR UR5, R4 ;  /* 0x00000000040502ca */ /* 0x000fee00000e0000 */
[----:B------:R-:W-:Y:S02]  /*5a60*/  @UP1 UMOV UR7, UR4 ;  /* 0x0000000400071c82 */ /* 0x000fe40008000000 */
[----:B------:R-:W-:Y:S02]  /*5a70*/  IMAD.U32 R66, RZ, RZ, UR7 ;  /* 0x00000007ff427e24 */ /* 0x000fe4000f8e00ff */
[----:B------:R-:W-:Y:S02]  /*5a80*/  @UP1 UMOV UR38, UR6 ;  /* 0x0000000600261c82 */ /* 0x000fe40008000000 */
[----:B------:R-:W-:Y:S01]  /*5a90*/  @UP1 UMOV UR37, UR5 ;  /* 0x0000000500251c82 */ /* 0x000fe20008000000 */
[----:B-1----:R-:W-:Y:S05]  /*5aa0*/  BRA.U !UP0, `(.L_x_94) ;  /* 0x0000000108cc7547 */ /* 0x002fea000b800000 */
[----:B------:R-:W1:Y:S01]  /*5ab0*/  LDCU UR12, c[0x0][0xb20] ;  /* 0x00016400ff0c77ac */ /* 0x000e620008000800 */
[----:B------:R-:W-:Y:S02]  /*5ac0*/  UIMAD.WIDE.U32 UR4, UR62, UR59, URZ ;  /* 0x0000003b3e0472a5 */ /* 0x000fe4000f8e00ff */
[----:B------:R-:W-:Y:S02]  /*5ad0*/  UIMAD.WIDE.U32 UR6, UR63, UR56, URZ ;  /* 0x000000383f0672a5 */ /* 0x000fe4000f8e00ff */
[----:B------:R-:W-:Y:S02]  /*5ae0*/  UISETP.NE.AND UP0, UPT, UR58, 0x1, UPT ;  /* 0x000000013a00788c */ /* 0x000fe4000bf05270 */
[----:B------:R-:W-:Y:S02]  /*5af0*/  UIMAD.WIDE.U32 UR8, UR37, UR59, URZ ;  /* 0x0000003b250872a5 */ /* 0x000fe4000f8e00ff */
[----:B------:R-:W-:Y:S02]  /*5b00*/  UIMAD.WIDE.U32 UR10, UR38, UR56, URZ ;  /* 0x00000038260a72a5 */ /* 0x000fe4000f8e00ff */
[----:B------:R-:W-:Y:S02]  /*5b10*/  UISETP.NE.AND UP1, UPT, UR43, 0x1, UPT ;  /* 0x000000012b00788c */ /* 0x000fe4000bf25270 */
[----:B------:R-:W-:Y:S01]  /*5b20*/  UISETP.NE.AND UP2, UPT, UR42, 0x1, UPT ;  /* 0x000000012a00788c */ /* 0x000fe2000bf45270 */
[----:B------:R-:W-:Y:S02]  /*5b30*/  UMOV UR4, UR5 ;  /* 0x0000000500047c82 */ /* 0x000fe40008000000 */
[----:B-1----:R-:W-:Y:S03]  /*5b40*/  USHF.R.U32.HI UR5, URZ, UR12, UR4 ;  /* 0x0000000cff057299 */ /* 0x002fe60008011604 */
[----:B------:R-:W-:Y:S02]  /*5b50*/  UMOV UR4, UR7 ;  /* 0x0000000700047c82 */ /* 0x000fe40008000000 */
[----:B------:R-:W-:Y:S02]  /*5b60*/  USHF.R.U32.HI UR7, URZ, UR57, UR4 ;  /* 0x00000039ff077299 */ /* 0x000fe40008011604 */
[----:B------:R-:W-:Y:S02]  /*5b70*/  USEL UR4, UR62, UR5, !UP0 ;  /* 0x000000053e047287 */ /* 0x000fe4000c000000 */
[----:B------:R-:W-:Y:S01]  /*5b80*/  USEL UR7, UR63, UR7, !UP1 ;  /* 0x000000073f077287 */ /* 0x000fe2000c800000 */
[----:B------:R-:W-:Y:S01]  /*5b90*/  UMOV UR5, UR9 ;  /* 0x0000000900057c82 */ /* 0x000fe20008000000 */
[----:B------:R-:W-:Y:S02]  /*5ba0*/  UIMAD.WIDE.U32 UR8, UR4, UR40, URZ ;  /* 0x00000028040872a5 */ /* 0x000fe4000f8e00ff */
[----:B------:R-:W-:Y:S03]  /*5bb0*/  USHF.R.U32.HI UR6, URZ, UR12, UR5 ;  /* 0x0000000cff067299 */ /* 0x000fe60008011605 */
[----:B------:R-:W-:Y:S01]  /*5bc0*/  UMOV UR5, UR11 ;  /* 0x0000000b00057c82 */ /* 0x000fe20008000000 */
[----:B------:R-:W-:Y:S02]  /*5bd0*/  UIMAD.WIDE.U32 UR10, UR7, UR40, URZ ;  /* 0x00000028070a72a5 */ /* 0x000fe4000f8e00ff */
[----:B------:R-:W-:Y:S02]  /*5be0*/  USHF.R.U32.HI UR12, URZ, UR57, UR5 ;  /* 0x00000039ff0c7299 */ /* 0x000fe40008011605 */
[----:B------:R-:W-:Y:S01]  /*5bf0*/  USEL UR6, UR37, UR6, !UP0 ;  /* 0x0000000625067287 */ /* 0x000fe2000c000000 */
[----:B------:R-:W-:Y:S02]  /*5c00*/  UMOV UR5, UR9 ;  /* 0x0000000900057c82 */ /* 0x000fe40008000000 */
[----:B------:R-:W-:Y:S01]  /*5c10*/  UMOV UR10, UR11 ;  /* 0x0000000b000a7c82 */ /* 0x000fe20008000000 */
[----:B------:R-:W-:Y:S02]  /*5c20*/  @UP2 USHF.R.U32.HI UR4, URZ, UR41, UR5 ;  /* 0x00000029ff042299 */ /* 0x000fe40008011605 */
[----:B------:R-:W-:Y:S02]  /*5c30*/  @UP2 USHF.R.U32.HI UR7, URZ, UR41, UR10 ;  /* 0x00000029ff072299 */ /* 0x000fe4000801160a */
[----:B------:R-:W-:Y:S02]  /*5c40*/  UIMAD UR4, UR42, UR4, URZ ;  /* 0x000000042a0472a4 */ /* 0x000fe4000f8e02ff */
[----:B------:R-:W-:Y:S02]  /*5c50*/  UIMAD.WIDE.U32 UR10, UR6, UR40, URZ ;  /* 0x00000028060a72a5 */ /* 0x000fe4000f8e00ff */
[----:B------:R-:W-:Y:S02]  /*5c60*/  USEL UR5, UR38, UR12, !UP1 ;  /* 0x0000000c26057287 */ /* 0x000fe4000c800000 */
[----:B------:R-:W-:Y:S02]  /*5c70*/  UIMAD UR8, UR42, UR7, URZ ;  /* 0x000000072a0872a4 */ /* 0x000fe4000f8e02ff */
[----:B------:R-:W-:Y:S03]  /*5c80*/  UISETP.GE.AND UP0, UPT, UR6, UR4, UPT ;  /* 0x000000040600728c */ /* 0x000fe6000bf06270 */
[----:B------:R-:W-:Y:S01]  /*5c90*/  UMOV UR4, UR11 ;  /* 0x0000000b00047c82 */ /* 0x000fe20008000000 */
[----:B------:R-:W-:Y:S02]  /*5ca0*/  UISETP.GE.OR UP0, UPT, UR5, UR8, UP0 ;  /* 0x000000080500728c */ /* 0x000fe40008706670 */
[----:B------:R-:W-:Y:S02]  /*5cb0*/  USHF.R.U32.HI UR4, URZ, UR41, UR4 ;  /* 0x00000029ff047299 */ /* 0x000fe40008011604 */
[----:B------:R-:W-:Y:S02]  /*5cc0*/  UIMAD.WIDE.U32 UR8, UR5, UR40, URZ ;  /* 0x00000028050872a5 */ /* 0x000fe4000f8e00ff */
[----:B------:R-:W-:Y:S02]  /*5cd0*/  USEL UR11, UR6, UR4, !UP2 ;  /* 0x00000004060b7287 */ /* 0x000fe4000d000000 */
[----:B------:R-:W-:Y:S02]  /*5ce0*/  UIADD3 UR8, UPT, UPT, -UR5, URZ, URZ ;  /* 0x000000ff05087290 */ /* 0x000fe4000fffe1ff */
[----:B------:R-:W-:Y:S01]  /*5cf0*/  UIADD3 UR10, UPT, UPT, -UR11, URZ, URZ ;  /* 0x000000ff0b0a7290 */ /* 0x000fe2000fffe1ff */
[----:B------:R-:W-:Y:S01]  /*5d00*/  @!UP0 UMOV UR4, UR9 ;  /* 0x0000000900048c82 */ /* 0x000fe20008000000 */
[----:B------:R-:W-:Y:S02]  /*5d10*/  UIADD3 UR9, UPT, UPT, -UR6, URZ, URZ ;  /* 0x000000ff06097290 */ /* 0x000fe4000fffe1ff */
[----:B------:R-:W-:Y:S02]  /*5d20*/  @!UP0 USHF.R.U32.HI UR4, URZ, UR41, UR4 ;  /* 0x00000029ff048299 */ /* 0x000fe40008011604 */
[----:B------:R-:W-:Y:S02]  /*5d30*/  UIMAD UR10, UR42, UR10, UR6 ;  /* 0x0000000a2a0a72a4 */ /* 0x000fe4000f8e0206 */
[----:B------:R-:W-:Y:S04]  /*5d40*/  @!UP0 USEL UR4, UR5, UR4, !UP2 ;  /* 0x0000000405048287 */ /* 0x000fe8000d000000 */
[----:B------:R-:W-:Y:S02]  /*5d50*/  @!UP0 UIMAD UR10, UR7, UR10, UR4 ;  /* 0x0000000a070a82a4 */ /* 0x000fe4000f8e0204 */
[----:B------:R-:W-:Y:S02]  /*5d60*/  @!UP0 UIADD3 UR11, UPT, UPT, UR11, -UR4, URZ ;  /* 0x800000040b0b8290 */ /* 0x000fe4000fffe0ff */
[----:B------:R-:W-:Y:S02]  /*5d70*/  UIMAD UR7, UR43, UR8, UR38 ;  /* 0x000000082b0772a4 */ /* 0x000fe4000f8e0226 */
[----:B------:R-:W-:Y:S02]  /*5d80*/  @!UP0 UIMAD UR6, UR11, UR42, UR5 ;  /* 0x0000002a0b0682a4 */ /* 0x000fe4000f8e0205 */
[----:B------:R-:W-:Y:S01]  /*5d90*/  UIMAD UR4, UR58, UR9, UR37 ;  /* 0x000000093a0472a4 */ /* 0x000fe2000f8e0225 */
[----:B------:R-:W-:Y:S02]  /*5da0*/  @!UP0 UMOV UR5, UR10 ;  /* 0x0000000a00058c82 */ /* 0x000fe40008000000 */
[----:B------:R-:W-:Y:S02]  /*5db0*/  UIMAD UR38, UR5, UR43, UR7 ;  /* 0x0000002b052672a4 */ /* 0x000fe4000f8e0207 */
[----:B------:R-:W-:Y:S11]  /*5dc0*/  UIMAD UR37, UR6, UR58, UR4 ;  /* 0x0000003a062572a4 */ /* 0x000ff6000f8e0204 */
[----:B------:R-:W-:Y:S01]  /*5dd0*/  @!UPT UIADD3 URZ, UPT, UPT, URZ, URZ, URZ ;  /* 0x000000fffffff290 */ /* 0x000fe2000fffe0ff */
.L_x_94:
[----:B------:R-:W-:Y:S01]  /*5de0*/  UISETP.NE.AND UP0, UPT, UR39, 0x1, UPT ;  /* 0x000000012700788c */ /* 0x000fe2000bf05270 */
[----:B------:R-:W-:Y:S01]  /*5df0*/  R2UR UR11, R67 ;  /* 0x00000000430b72ca */ /* 0x000fe200000e0000 */
[----:B------:R-:W-:Y:S01]  /*5e00*/  USHF.L.U32 UR50, UR25, 0x6, URZ ;  /* 0x0000000619327899 */ /* 0x000fe200080006ff */
[----:B------:R-:W-:Y:S01]  /*5e10*/  IADD3 R58, PT, PT, R58, 0x1, RZ ;  /* 0x000000013a3a7810 */ /* 0x000fe20007ffe0ff */
[----:B------:R-:W-:Y:S07]  /*5e20*/  USHF.L.U32 UR49, UR26, 0x6, URZ ;  /* 0x000000061a317899 */ /* 0x000fee00080006ff */
[----:B------:R-:W1:Y:S01]  /*5e30*/  @!UP0 LDCU.128 UR12, c[0x0][0xb10] ;  /* 0x00016200ff0c87ac */ /* 0x000e620008000c00 */
[----:B------:R-:W2:Y:S01]  /*5e40*/  @!UP0 LDCU UR5, c[0x0][0xb0c] ;  /* 0x00016180ff0587ac */ /* 0x000ea20008000800 */
[----:B------:R-:W3:Y:S01]  /*5e50*/  @!UP0 LDCU UR10, c[0x0][0xb20] ;  /* 0x00016400ff0a87ac */ /* 0x000ee20008000800 */
[----:B-1----:R-:W-:Y:S02]  /*5e60*/  UIMAD.WIDE.U32 UR8, UR38, UR12, URZ ;  /* 0x0000000c260872a5 */ /* 0x002fe4000f8e00ff */
[----:B------:R-:W-:Y:S02]  /*5e70*/  UIMAD.WIDE.U32 UR6, UR37, UR15, URZ ;  /* 0x0000000f250672a5 */ /* 0x000fe4000f8e00ff */
[----:B------:R-:W-:Y:S03]  /*5e80*/  @!UP0 UISETP.NE.AND UP1, UPT, UR14, 0x1, UPT ;  /* 0x000000010e00888c */ /* 0x000fe6000bf25270 */
[----:B------:R-:W-:Y:S01]  /*5e90*/  @!UP0 UMOV UR4, UR9 ;  /* 0x0000000900048c82 */ /* 0x000fe20008000000 */
[----:B--2---:R-:W-:Y:S02]  /*5ea0*/  @!UP0 UISETP.NE.AND UP2, UPT, UR5, 0x1, UPT ;  /* 0x000000010500888c */ /* 0x004fe4000bf45270 */
[----:B------:R-:W-:Y:S01]  /*5eb0*/  @!UP0 USHF.R.U32.HI UR4, URZ, UR13, UR4 ;  /* 0x0000000dff048299 */ /* 0x000fe20008011604 */
[----:B------:R-:W-:Y:S02]  /*5ec0*/  @!UP0 UMOV UR6, UR7 ;  /* 0x0000000700068c82 */ /* 0x000fe40008000000 */
[----:B---3--:R-:W-:Y:S02]  /*5ed0*/  @!UP0 USHF.R.U32.HI UR6, URZ, UR10, UR6 ;  /* 0x0000000aff068299 */ /* 0x008fe40008011606 */
[----:B------:R-:W-:Y:S02]  /*5ee0*/  @!UP0 USEL UR7, UR38, UR4, !UP2 ;  /* 0x0000000426078287 */ /* 0x000fe4000d000000 */
[----:B------:R-:W-:Y:S04]  /*5ef0*/  @!UP0 USEL UR6, UR37, UR6, !UP1 ;  /* 0x0000000625068287 */ /* 0x000fe8000c800000 */
[----:B------:R-:W-:Y:S02]  /*5f00*/  @!UP0 UIADD3 UR4, UPT, UPT, -UR7, UR6, URZ ;  /* 0x0000000607048290 */ /* 0x000fe4000fffe1ff */
[----:B------:R-:W-:Y:S02]  /*5f10*/  @!UP0 UIADD3 UR6, UPT, UPT, UR7, -UR6, URZ ;  /* 0x8000000607068290 */ /* 0x000fe4000fffe0ff */
[----:B------:R-:W-:Y:S02]  /*5f20*/  @!UP0 UIMAD UR38, UR4, UR5, UR38 ;  /* 0x00000005042682a4 */ /* 0x000fe4000f8e0226 */
[----:B------:R-:W-:Y:S02]  /*5f30*/  @!UP0 UIMAD UR37, UR6, UR14, UR37 ;  /* 0x0000000e062582a4 */ /* 0x000fe4000f8e0225 */
[----:B------:R-:W-:Y:S09]  /*5f40*/  ULOP3.LUT UP0, URZ, UR11, 0x3f0, URZ, 0xc0, !UPT ;  /* 0x000003f00bff7892 */ /* 0x000ff2000f80c0ff */
[----:B------:R-:W-:Y:S05]  /*5f50*/  BRA.U !UP0, `(.L_x_95) ;  /* 0x00000001087c7547 */ /* 0x000fea000b800000 */
[----:B------:R-:W1:Y:S01]  /*5f60*/  LDCU.64 UR8, c[0x4][0x80] ;  /* 0x01001000ff0877ac */ /* 0x000e620008000a00 */
[----:B------:R-:W-:Y:S01]  /*5f70*/  MOV R2, 0x0 ;  /* 0x0000000000027802 */ /* 0x000fe20000000f00 */
[----:B------:R-:W-:Y:S02]  /*5f80*/  HFMA2 R12, -RZ, RZ, 0, 5.9604644775390625e-08 ;  /* 0x00000001ff0c7431 */ /* 0x000fe400000001ff */
[----:B------:R-:W-:Y:S01]  /*5f90*/  IMAD.MOV.U32 R8, RZ, RZ, 0x70 ;  /* 0x00000070ff087424 */ /* 0x000fe200078e00ff */
[----:B------:R2:W3:Y:S01]  /*5fa0*/  LDC.64 R14, c[0x4][R2] ;  /* 0x01000000020e7b82 */ /* 0x0004e20000000a00 */
[----:B------:R-:W4:Y:S01]  /*5fb0*/  LDCU.64 UR6, c[0x4][0x88] ;  /* 0x01001100ff0677ac */ /* 0x000f220008000a00 */
[----:B------:R-:W-:Y:S01]  /*5fc0*/  IMAD.MOV.U32 R13, RZ, RZ, RZ ;  /* 0x000000ffff0d7224 */ /* 0x000fe200078e00ff */
[----:B------:R-:W2:Y:S01]  /*5fd0*/  LDCU.64 UR4, c[0x4][0x8] ;  /* 0x01000100ff0477ac */ /* 0x000ea20008000a00 */
[----:B-1----:R-:W-:Y:S01]  /*5fe0*/  MOV R5, UR9 ;  /* 0x0000000900057c02 */ /* 0x002fe20008000f00 */
[----:B------:R-:W-:Y:S01]  /*5ff0*/  IMAD.U32 R4, RZ, RZ, UR8 ;  /* 0x00000008ff047e24 */ /* 0x000fe2000f8e00ff */
[----:B----4-:R-:W-:Y:S01]  /*6000*/  MOV R7, UR7 ;  /* 0x0000000700077c02 */ /* 0x010fe20008000f00 */
[----:B------:R-:W-:Y:S01]  /*6010*/  IMAD.U32 R6, RZ, RZ, UR6 ;  /* 0x00000006ff067e24 */ /* 0x000fe2000f8e00ff */
[----:B--2---:R-:W-:Y:S01]  /*6020*/  MOV R11, UR5 ;  /* 0x00000005000b7c02 */ /* 0x004fe20008000f00 */
[----:B------:R-:W-:Y:S02]  /*6030*/  IMAD.U32 R10, RZ, RZ, UR4 ;  /* 0x00000004ff0a7e24 */ /* 0x000fe4000f8e00ff */
[----:B------:R-:W-:Y:S07]  /*6040*/  LEPC R20, `(.L_x_96) ;  /* 0x000000001014794e */ /* 0x000fee0000000000 */
[----:B---3-5:R-:W-:Y:S05]  /*6050*/  CALL.ABS.NOINC R14 ;  /* 0x000000000e007343 */ /* 0x028fea0003c00000 */
.L_x_96:
[----:B------:R-:W1:Y:S01]  /*6060*/  LDCU.64 UR8, c[0x4][0x80] ;  /* 0x01001000ff0877ac */ /* 0x000e620008000a00 */
[----:B------:R-:W2:Y:S01]  /*6070*/  LDC.64 R2, c[0x4][R2] ;  /* 0x0100000002027b82 */ /* 0x000ea20000000a00 */
[----:B------:R-:W-:Y:S02]  /*6080*/  HFMA2 R12, -RZ, RZ, 0, 5.9604644775390625e-08 ;  /* 0x00000001ff0c7431 */ /* 0x000fe400000001ff */
[----:B------:R-:W-:Y:S02]  /*6090*/  IMAD.MOV.U32 R8, RZ, RZ, 0x70 ;  /* 0x00000070ff087424 */ /* 0x000fe400078e00ff */
[----:B------:R-:W-:Y:S01]  /*60a0*/  IMAD.MOV.U32 R13, RZ, RZ, RZ ;  /* 0x000000ffff0d7224 */ /* 0x000fe200078e00ff */
[----:B------:R-:W3:Y:S01]  /*60b0*/  LDCU.64 UR6, c[0x4][0x88] ;  /* 0x01001100ff0677ac */ /* 0x000ee20008000a00 */
[----:B------:R-:W4:Y:S01]  /*60c0*/  LDCU.64 UR4, c[0x4][0x8] ;  /* 0x01000100ff0477ac */ /* 0x000f220008000a00 */
[----:B-1----:R-:W-:Y:S02]  /*60d0*/  MOV R4, UR8 ;  /* 0x0000000800047c02 */ /* 0x002fe40008000f00 */
[----:B------:R-:W-:Y:S02]  /*60e0*/  MOV R5, UR9 ;  /* 0x0000000900057c02 */ /* 0x000fe40008000f00 */
[----:B---3--:R-:W-:Y:S01]  /*60f0*/  MOV R7, UR7 ;  /* 0x0000000700077c02 */ /* 0x008fe20008000f00 */
[----:B------:R-:W-:Y:S01]  /*6100*/  IMAD.U32 R6, RZ, RZ, UR6 ;  /* 0x00000006ff067e24 */ /* 0x000fe2000f8e00ff */
[----:B----4-:R-:W-:Y:S01]  /*6110*/  MOV R11, UR5 ;  /* 0x00000005000b7c02 */ /* 0x010fe20008000f00 */
[----:B------:R-:W-:Y:S02]  /*6120*/  IMAD.U32 R10, RZ, RZ, UR4 ;  /* 0x00000004ff0a7e24 */ /* 0x000fe4000f8e00ff */
[----:B------:R-:W-:Y:S07]  /*6130*/  LEPC R20, `(.L_x_95) ;  /* 0x000000001014794e */ /* 0x000fee0000000000 */
[----:B--2---:R-:W-:Y:S05]  /*6140*/  CALL.ABS.NOINC R2 ;  /* 0x0000000002007343 */ /* 0x004fea0003c00000 */
.L_x_95:
[----:B------:R-:W-:Y:S02]  /*6150*/  R2UR UR6, R56 ;  /* 0x00000000380672ca */ /* 0x000fe400000e0000 */
[----:B------:R-:W-:Y:S02]  /*6160*/  R2UR UR5, R65 ;  /* 0x00000000410572ca */ /* 0x000fe400000e0000 */
[----:B------:R-:W-:Y:S02]  /*6170*/  R2UR UR4, R64 ;  /* 0x00000000400472ca */ /* 0x000fe400000e0000 */
[----:B------:R-:W-:Y:S02]  /*6180*/  ISETP.NE.U32.AND P4, PT, R50, RZ, PT ;  /* 0x000000ff3200720c */ /* 0x000fe40003f85070 */
[----:B------:R-:W-:Y:S02]  /*6190*/  ISETP.NE.U32.AND P2, PT, RZ, UR60, PT ;  /* 0x0000003cff007c0c */ /* 0x000fe4000bf45070 */
[----:B------:R-:W-:Y:S02]  /*61a0*/  ISETP.NE.AND.EX P4, PT, R51, RZ, PT, P4 ;  /* 0x000000ff3300720c */ /* 0x000fe40003f85340 */
[----:B------:R-:W-:Y:S01]  /*61b0*/  ISETP.NE.AND.EX P2, PT, RZ, UR61, PT, P2 ;  /* 0x0000003dff007c0c */ /* 0x000fe2000bf45320 */
[----:B------:R-:W-:Y:S02]  /*61c0*/  UISETP.NE.AND UP2, UPT, UR6, URZ, UPT ;  /* 0x000000ff0600728c */ /* 0x000fe4000bf45270 */
[----:B------:R-:W-:Y:S04]  /*61d0*/  UISETP.NE.U32.AND UP0, UPT, UR5, URZ, UPT ;  /* 0x000000ff0500728c */ /* 0x000fe8000bf05070 */
[----:B------:R-:W-:Y:S01]  /*61e0*/  UISETP.NE.AND.EX UP1, UPT, UR4, URZ, UPT, UP0 ;  /* 0x000000ff0400728c */ /* 0x000fe2000bf25300 */
[----:B------:R-:W-:Y:S01]  /*61f0*/  PLOP3.LUT P1, PT, PT, PT, UP2, 0x80, 0x8 ;  /* 0x000000000008781c */ /* 0x000fe20003f2f028 */
[----:B------:R-:W-:Y:S03]  /*6200*/  UPLOP3.LUT UP0, UPT, UPT, UPT, UPT, 0x40, 0x4 ;  /* 0x000000000004789c */ /* 0x000fe60003f0e870 */
[----:B------:R-:W-:Y:S06]  /*6210*/  @UP2 UPLOP3.LUT UP0, UPT, UPT, UPT, UP1, 0x80, 0x8 ;  /* 0x000000000008289c */ /* 0x000fec0003f0f010 */
[----:B------:R-:W-:Y:S01]  /*6220*/  PLOP3.LUT P0, PT, PT, PT, UP0, 0x80, 0x8 ;  /* 0x000000000008781c */ /* 0x000fe20003f0f008 */
[----:B------:R-:W-:Y:S01]  /*6230*/  @!UPT UIADD3 URZ, UPT, UPT, URZ, URZ, URZ ;  /* 0x000000fffffff290 */ /* 0x000fe2000fffe0ff */
[----:B------:R-:W-:Y:S11]  /*6240*/  BRA.U !UP1, `(.L_x_97) ;  /* 0x0000000109407547 */ /* 0x000ff6000b800000 */
[----:B------:R-:W-:Y:S01]  /*6250*/  UISETP.NE.U32.AND UP0, UPT, UR60, URZ, UPT ;  /* 0x000000ff3c00728c */ /* 0x000fe2000bf05070 */
[----:B------:R-:W-:Y:S01]  /*6260*/  R2UR UR6, R65 ;  /* 0x00000000410672ca */ /* 0x000fe200000e0000 */
[----:B------:R-:W1:Y:S01]  /*6270*/  LDCU.64 UR8, c[0x0][0x358] ;  /* 0x00006b00ff0877ac */ /* 0x000e620008000a00 */
[----:B------:R-:W-:Y:S02]  /*6280*/  HFMA2 R52, -RZ, RZ, 0, 5.9604644775390625e-08 ;  /* 0x00000001ff347431 */ /* 0x000fe400000001ff */
[----:B------:R-:W-:Y:S01]  /*6290*/  IMAD.MOV.U32 R0, RZ, RZ, 0x1 ;  /* 0x00000001ff007424 */ /* 0x000fe200078e00ff */
[----:B------:R-:W-:Y:S06]  /*62a0*/  UISETP.NE.AND.EX UP0, UPT, UR61, URZ, UPT, UP0 ;  /* 0x000000ff3d00728c */ /* 0x000fec000bf05300 */
[----:B------:R-:W-:Y:S05]  /*62b0*/  PLOP3.LUT P3, PT, PT, PT, UP0, 0x80, 0x8 ;  /* 0x000000000008781c */ /* 0x000fea0003f6f008 */
[----:B------:R-:W2:Y:S01]  /*62c0*/  @UP0 LDCU.64 UR4, c[0x0][0x888] ;  /* 0x00011100ff0407ac */ /* 0x000ea20008000a00 */
[----:B------:R-:W-:Y:S07]  /*62d0*/  @UP0 UIMAD UR6, UR36, UR6, URZ ;  /* 0x00000006240602a4 */ /* 0x000fee000f8e02ff */
[----:B------:R-:W-:Y:S01]  /*62e0*/  @!P3 PRMT R52, R0, 0x7610, R52 ;  /* 0x000076100034b816 */ /* 0x000fe20000000034 */
[----:B--2---:R-:W-:Y:S06]  /*62f0*/  @UP0 UIMAD.WIDE UR4, UR6, 0x4, UR4 ;  /* 0x00000004060408a5 */ /* 0x004fec000f8e0204 */
[----:B------:R-:W-:Y:S02]  /*6300*/  IMAD.U32 R2, RZ, RZ, UR4 ;  /* 0x00000004ff027e24 */ /* 0x000fe4000f8e00ff */
[----:B------:R-:W-:Y:S03]  /*6310*/  IMAD.U32 R3, RZ, RZ, UR5 ;  /* 0x00000005ff037e24 */ /* 0x000fe6000f8e00ff */
[----:B------:R-:W2:Y:S02]  /*6320*/  @!UP0 LDCU UR4, c[0x0][0x880] ;  /* 0x00011000ff0487ac */ /* 0x000ea40008000800 */
[----:B-1---5:R1:W5:Y:S02]  /*6330*/  @P3 LDG.E R26, desc[UR8][R2.64] ;  /* 0x00000008021a3981 */ /* 0x022364000c1e1900 */
[----:B-12---:R-:W-:Y:S02]  /*6340*/  @!P3 MOV R26, UR4 ;  /* 0x00000004001abc02 */ /* 0x006fe40008000f00 */
.L_x_97:
[----:B------:R-:W-:Y:S05]  /*6350*/  @!P4 BRA `(.L_x_98) ;  /* 0x000000000024c947 */ /* 0x000fea0003800000 */
[----:B------:R-:W-:Y:S01]  /*6360*/  ISETP.NE.U32.AND P3, PT, R48, RZ, PT ;  /* 0x000000ff3000720c */ /* 0x000fe20003f65070 */
[----:B------:R-:W1:Y:S03]  /*6370*/  LDCU.64 UR4, c[0x0][0x358] ;  /* 0x00006b00ff0477ac */ /* 0x000e660008000a00 */
[----:B------:R-:W-:Y:S11]  /*6380*/  ISETP.NE.AND.EX P3, PT, R49, RZ, PT, P3 ;  /* 0x000000ff3100720c */ /* 0x000ff60003f65330 */
[----:B------:R-:W-:Y:S02]  /*6390*/  @!UPT UIADD3 URZ, UPT, UPT, URZ, URZ, URZ ;  /* 0x000000fffffff290 */ /* 0x000fe4000fffe0ff */
[----:B------:R-:W2:Y:S01]  /*63a0*/  @P3 LDC.64 R2, c[0x0][0x8a8] ;  /* 0x00022a00ff023b82 */ /* 0x000ea20000000a00 */
[----:B------:R-:W-:Y:S04]  /*63b0*/  @P3 IMAD R0, R50, UR36, RZ ;  /* 0x0000002432003c24 */ /* 0x000fe8000f8e02ff */
[----:B--2---:R-:W-:Y:S05]  /*63c0*/  @P3 IMAD.WIDE R2, R0, 0x4, R2 ;  /* 0x0000000400023825 */ /* 0x004fea00078e0202 */
[----:B-1---5:R1:W5:Y:S02]  /*63d0*/  @P3 LDG.E R24, desc[UR4][R2.64] ;  /* 0x0000000402183981 */ /* 0x022364000c1e1900 */
[----:B-1----:R-:W2:Y:S02]  /*63e0*/  @!P3 LDC R24, c[0x0][0x8a0] ;  /* 0x00022800ff18bb82 */ /* 0x002ea40000000800 */
.L_x_98:
[----:B-----5:R-:W-:Y:S01]  /*63f0*/  FSETP.NEU.AND P3, PT, R26, RZ, PT ;  /* 0x000000ff1a00720b */ /* 0x020fe20003f6d000 */
[----:B------:R-:W-:Y:S01]  /*6400*/  IMAD.U32 R2, RZ, RZ, UR46 ;  /* 0x0000002eff027e24 */ /* 0x000fe2000f8e00ff */
[----:B------:R-:W-:Y:S01]  /*6410*/  SEL R5, RZ, 0xffffffff, P2 ;  /* 0xffffffffff057807 */ /* 0x000fe20001000000 */
[----:B------:R-:W-:Y:S01]  /*6420*/  ULOP3.LUT UR4, UR55, 0x1, URZ, 0x3c, !UPT ;  /* 0x0000000137047892 */ /* 0x000fe2000f8e3cff */
[----:B------:R-:W-:Y:S01]  /*6430*/  @P1 LOP3.LUT P2, RZ, R52, 0xff, RZ, 0xc0, !PT ;  /* 0x000000ff34ff1812 */ /* 0x000fe2000784c0ff */
[----:B------:R-:W-:Y:S01]  /*6440*/  BSSY B1, `(.L_x_99) ;  /* 0x000004b000017945 */ /* 0x000fe20003800000 */
[----:B------:R-:W-:Y:S01]  /*6450*/  @P1 SEL R0, RZ, 0xffffffff, P3 ;  /* 0xffffffffff001807 */ /* 0x000fe20001800000 */
[----:B------:R-:W-:Y:S01]  /*6460*/  IMAD.MOV.U32 R75, RZ, RZ, 0x1 ;  /* 0x00000001ff4b7424 */ /* 0x000fe200078e00ff */
[----:B------:R-:W-:Y:S01]  /*6470*/  LEA R2, R2, UR44, 0x3 ;  /* 0x0000002c02027c11 */ /* 0x000fe2000f8e18ff */
[----:B------:R-:W-:Y:S01]  /*6480*/  IMAD.U32 R73, RZ, RZ, UR4 ;  /* 0x00000004ff497e24 */ /* 0x000fe2000f8e00ff */
[----:B------:R-:W-:Y:S01]  /*6490*/  @P0 SEL R0, R5, R0, !P2 ;  /* 0x0000000005000207 */ /* 0x000fe20005000000 */
[----:B------:R-:W-:Y:S01]  /*64a0*/  IMAD.U32 R74, RZ, RZ, UR46 ;  /* 0x0000002eff4a7e24 */ /* 0x000fe2000f8e00ff */
[----:B------:R-:W-:Y:S02]  /*64b0*/  LEA R72, R22, UR44, 0x3 ;  /* 0x0000002c16487c11 */ /* 0x000fe4000f8e18ff */
[----:B------:R-:W-:Y:S02]  /*64c0*/  CS2R R46, SRZ ;  /* 0x00000000002e7805 */ /* 0x000fe4000001ff00 */
[----:B------:R-:W-:Y:S02]  /*64d0*/  @P1 LOP3.LUT R0, R0, 0x1, RZ, 0xc0, !PT ;  /* 0x0000000100001812 */ /* 0x000fe400078ec0ff */
[----:B------:R-:W-:Y:S02]  /*64e0*/  CS2R R44, SRZ ;  /* 0x00000000002c7805 */ /* 0x000fe4000001ff00 */
[----:B------:R-:W-:Y:S02]  /*64f0*/  SHF.L.U32 R3, R60, 0x1f, RZ ;  /* 0x0000001f3c037819 */ /* 0x000fe400000006ff */
[----:B------:R-:W-:Y:S02]  /*6500*/  CS2R R42, SRZ ;  /* 0x00000000002a7805 */ /* 0x000fe4000001ff00 */
[----:B------:R-:W-:Y:S02]  /*6510*/  ISETP.NE.U32.OR P5, PT, R0, 0x1, !P1 ;  /* 0x000000010000780c */ /* 0x000fe40004fa5470 */
[----:B------:R-:W-:Y:S02]  /*6520*/  CS2R R40, SRZ ;  /* 0x0000000000287805 */ /* 0x000fe4000001ff00 */
[----:B------:R-:W-:Y:S02]  /*6530*/  PLOP3.LUT P2, PT, PT, PT, UP1, 0x80, 0x8 ;  /* 0x000000000008781c */ /* 0x000fe40003f4f018 */
[----:B------:R-:W-:Y:S02]  /*6540*/  CS2R R38, SRZ ;  /* 0x0000000000267805 */ /* 0x000fe4000001ff00 */
[----:B------:R-:W-:Y:S02]  /*6550*/  LEA.HI R25, R22, R22, RZ, 0x1 ;  /* 0x0000001616197211 */ /* 0x000fe400078f08ff */
[----:B------:R-:W-:Y:S02]  /*6560*/  CS2R R36, SRZ ;  /* 0x0000000000247805 */ /* 0x000fe4000001ff00 */
[----:B------:R-:W-:Y:S02]  /*6570*/  LOP3.LUT P4, R57, R52, 0xff, RZ, 0xc0, !PT ;  /* 0x000000ff34397812 */ /* 0x000fe4000788c0ff */
[----:B------:R-:W-:Y:S02]  /*6580*/  CS2R R34, SRZ ;  /* 0x0000000000227805 */ /* 0x000fe4000001ff00 */
[----:B------:R-:W-:Y:S02]  /*6590*/  SEL R4, RZ, 0xffffffff, P3 ;  /* 0xffffffffff047807 */ /* 0x000fe40001800000 */
[----:B------:R-:W-:Y:S02]  /*65a0*/  CS2R R32, SRZ ;  /* 0x0000000000207805 */ /* 0x000fe4000001ff00 */
[----:B------:R-:W-:Y:S02]  /*65b0*/  P2R R69, PR, RZ, 0x20 ;  /* 0x00000020ff457803 */ /* 0x000fe40000000000 */
[----:B------:R-:W-:Y:S02]  /*65c0*/  @P5 SHF.L.U32 R0, R73, 0x1f, RZ ;  /* 0x0000001f49005819 */ /* 0x000fe400000006ff */
[----:B------:R-:W-:Y:S02]  /*65d0*/  @P2 SEL R4, R5, R4, !P4 ;  /* 0x0000000405042207 */ /* 0x000fe40006000000 */
[----:B------:R1:W3:Y:S02]  /*65e0*/  @P5 SYNCS.PHASECHK.TRANS64.TRYWAIT P1, [R2+URZ+0x60], R0 ;  /* 0x00006000020055a7 */ /* 0x0002e400080211ff */
[----:B------:R-:W-:Y:S04]  /*65f0*/  LOP3.LUT R4, R4, 0x1, RZ, 0xc0, !PT ;  /* 0x0000000104047812 */ /* 0x000fe800078ec0ff */
[----:B------:R-:W-:Y:S04]  /*6600*/  ISETP.NE.U32.AND P2, PT, R4, 0x1, PT ;  /* 0x000000010400780c */ /* 0x000fe80003f45070 */
[----:B------:R-:W-:Y:S01]  /*6610*/  P2R R76, PR, RZ, 0x4 ;  /* 0x00000004ff4c7803 */ /* 0x000fe20000000000 */
[----:B------:R4:W2:Y:S01]  /*6620*/  SYNCS.PHASECHK.TRANS64.TRYWAIT P0, [R72+URZ+0xc0], R3 ;  /* 0x0000c003480075a7 */ /* 0x0008a200080011ff */
[C---:B-1----:R-:W-:Y:S01]  /*6630*/  IMAD.SHL.U32 R0, R25.reuse, 0x20, RZ ;  /* 0x0000002019007824 */ /* 0x042fe200078e00ff */
[----:B------:R-:W-:Y:S04]  /*6640*/  LOP3.LUT R25, R25, 0xffe, RZ, 0xc0, !PT ;  /* 0x00000ffe19197812 */ /* 0x000fe800078ec0ff */
[----:B------:R-:W-:Y:S01]  /*6650*/  LOP3.LUT R0, R0, 0xffffffc0, RZ, 0xc0, !PT ;  /* 0xffffffc000007812 */ /* 0x000fe200078ec0ff */
[----:B------:R-:W-:Y:S04]  /*6660*/  IMAD.IADD R25, R22, 0x1, -R25 ;  /* 0x0000000116197824 */ /* 0x000fe800078e0a19 */
[----:B------:R-:W-:Y:S04]  /*6670*/  IMAD.IADD R0, R23, 0x1, R0 ;  /* 0x0000000117007824 */ /* 0x000fe800078e0200 */
[----:B------:R-:W-:Y:S01]  /*6680*/  IMAD R25, R25, 0x100000, R0 ;  /* 0x0010000019197824 */ /* 0x000fe200078e0200 */
[----:B---3--:R-:W-:Y:S01]  /*6690*/  @P5 SEL R75, RZ, 0x1, !P1 ;  /* 0x00000001ff4b5807 */ /* 0x008fe20004800000 */
[----:B----4-:R-:W-:Y:S06]  /*66a0*/  @!P5 BRA `(.L_x_100) ;  /* 0x000000000090d947 */ /* 0x010fec0003800000 */
[----:B------:R-:W-:Y:S01]  /*66b0*/  HFMA2 R39, -RZ, RZ, 0, 0 ;  /* 0x00000000ff277431 */ /* 0x000fe200000001ff */
[----:B------:R-:W-:Y:S01]  /*66c0*/  ISETP.NE.AND P1, PT, R75, RZ, PT ;  /* 0x000000ff4b00720c */ /* 0x000fe20003f25270 */
[----:B------:R-:W-:Y:S01]  /*66d0*/  IMAD.U32 R5, RZ, RZ, UR46 ;  /* 0x0000002eff057e24 */ /* 0x000fe2000f8e00ff */
[----:B------:R-:W-:Y:S11]  /*66e0*/  BSSY B0, `(.L_x_101) ;  /* 0x0000005000007945 */ /* 0x000ff60003800000 */
[----:B------:R-:W-:Y:S05]  /*66f0*/  @P1 BRA `(.L_x_102) ;  /* 0x00000000000c1947 */ /* 0x000fea0003800000 */
[----:B------:R-:W-:Y:S04]  /*6700*/  SHF.L.U32 R0, R73, 0x1f, RZ ;  /* 0x0000001f49007819 */ /* 0x000fe800000006ff */
[----:B------:R-:W1:Y:S02]  /*6710*/  SYNCS.PHASECHK.TRANS64.TRYWAIT P1, [R2+URZ+0x60], R0 ;  /* 0x00006000020075a7 */ /* 0x000e6400080211ff */
[----:B-1----:R-:W-:Y:S05]  /*6720*/  @!P1 BRA `(.L_x_103) ;  /* 0x0000001c00889947 */ /* 0x002fea0003800000 */
.L_x_102:
[----:B------:R-:W-:Y:S05]  /*6730*/  BSYNC B0 ;  /* 0x0000000000007941 */ /* 0x000fea0003800000 */
.L_x_101:
[----:B------:R-:W-:Y:S01]  /*6740*/  ISETP.NE.AND P1, PT, R76, RZ, PT ;  /* 0x000000ff4c00720c */ /* 0x000fe20003f25270 */
[----:B------:R-:W-:Y:S01]  /*6750*/  IMAD.MOV.U32 R38, RZ, RZ, RZ ;  /* 0x000000ffff267224 */ /* 0x000fe200078e00ff */
[----:B------:R-:W-:Y:S02]  /*6760*/  CS2R R36, SRZ ;  /* 0x0000000000247805 */ /* 0x000fe4000001ff00 */
[----:B------:R-:W-:Y:S02]  /*6770*/  CS2R R34, SRZ ;  /* 0x0000000000227805 */ /* 0x000fe4000001ff00 */
[----:B------:R-:W-:Y:S02]  /*6780*/  CS2R R32, SRZ ;  /* 0x0000000000207805 */ /* 0x000fe4000001ff00 */
[----:B------:R-:W-:Y:S02]  /*6790*/  CS2R R42, SRZ ;  /* 0x00000000002a7805 */ /* 0x000fe4000001ff00 */
[----:B------:R-:W-:Y:S02]  /*67a0*/  CS2R R40, SRZ ;  /* 0x0000000000287805 */ /* 0x000fe4000001ff00 */
[----:B------:R-:W-:Y:S02]  /*67b0*/  CS2R R46, SRZ ;  /* 0x00000000002e7805 */ /* 0x000fe4000001ff00 */
[----:B------:R-:W-:Y:S01]  /*67c0*/  CS2R R44, SRZ ;  /* 0x00000000002c7805 */ /* 0x000fe2000001ff00 */
[----:B------:R-:W-:Y:S01]  /*67d0*/  @P1 IMAD R5, R5, 0x800, R27 ;  /* 0x0000080005051824 */ /* 0x000fe200078e021b */
[----:B------:R-:W-:Y:S05]  /*67e0*/  @P1 WARPSYNC.ALL ;  /* 0x0000000000001948 */ /* 0x000fea0003800000 */
[----:B------:R-:W-:Y:S01]  /*67f0*/  @P1 LEA R5, R5, UR44, 0x2 ;  /* 0x0000002c05051c11 */ /* 0x000fe2000f8e10ff */
[----:B------:R-:W-:Y:S04]  /*6800*/  UIADD3 UR4, UPT, UPT, UR46, 0x1, URZ ;  /* 0x000000012e047890 */ /* 0x000fe8000fffe0ff */
[----:B------:R3:W4:Y:S01]  /*6810*/  @P1 LDSM.16.M88.4 R32, [R5+0x400] ;  /* 0x000400000520183b */ /* 0x0007220000000200 */
[----:B------:R-:W-:Y:S01]  /*6820*/  @P1 VIADD R4, R5, 0x400 ;  /* 0x0000040005041836 */ /* 0x000fe20000000000 */
[----:B------:R-:W-:Y:S01]  /*6830*/  UISETP.NE.AND UP0, UPT, UR4, 0x3, UPT ;  /* 0x000000030400788c */ /* 0x000fe2000bf05270 */
[C-C-:B-1----:R-:W-:Y:S02]  /*6840*/  @P1 IMAD R2, R62.reuse, 0x4, R5.reuse ;  /* 0x000000043e021824 */ /* 0x142fe400078e0205 */
[C---:B------:R-:W-:Y:S01]  /*6850*/  @P1 IMAD R4, R61.reuse, 0x4, R4 ;  /* 0x000000043d041824 */ /* 0x040fe200078e0204 */
[----:B------:R-:W-:Y:S01]  /*6860*/  USEL UR5, URZ, 0x1, UP0 ;  /* 0x00000001ff057887 */ /* 0x000fe20008000000 */
[----:B------:R-:W-:Y:S01]  /*6870*/  @P1 IMAD R0, R61, 0x4, R5 ;  /* 0x000000043d001824 */ /* 0x000fe200078e0205 */
[----:B------:R3:W1:Y:S01]  /*6880*/  @P1 LDSM.16.M88.4 R36, [R2+0x400] ;  /* 0x000400000224183b */ /* 0x0006620000000200 */
[----:B------:R-:W-:Y:S01]  /*6890*/  @P1 IMAD R4, R62, 0x4, R4 ;  /* 0x000000043e041824 */ /* 0x000fe200078e0204 */
[----:B------:R-:W-:Y:S02]  /*68a0*/  USEL UR4, UR4, URZ, UP0 ;  /* 0x000000ff04047287 */ /* 0x000fe40008000000 */
[----:B------:R3:W1:Y:S01]  /*68b0*/  @P1 LDSM.16.M88.4 R40, [R0+0x400] ;  /* 0x000400000028183b */ /* 0x0006620000000200 */
[----:B------:R-:W-:Y:S03]  /*68c0*/  LOP3.LUT R73, R73, UR5, RZ, 0x3c, !PT ;  /* 0x0000000549497c12 */ /* 0x000fe6000f8e3cff */
[----:B------:R3:W1:Y:S01]  /*68d0*/  @P1 LDSM.16.M88.4 R44, [R4] ;  /* 0x00000000042c183b */ /* 0x0006620000000200 */
[----:B------:R-:W-:Y:S03]  /*68e0*/  IMAD.U32 R74, RZ, RZ, UR4 ;  /* 0x00000004ff4a7e24 */ /* 0x000fe6000f8e00ff */
.L_x_100:
[----:B------:R-:W-:Y:S05]  /*68f0*/  BSYNC B1 ;  /* 0x0000000000017941 */ /* 0x000fea0003800000 */
.L_x_99:
[----:B---3--:R-:W-:Y:S04]  /*6900*/  SHF.R.U32.HI R0, RZ, 0x15, R25 ;  /* 0x00000015ff007819 */ /* 0x008fe80000011619 */
[----:B------:R-:W-:Y:S01]  /*6910*/  LOP3.LUT P1, RZ, R0, 0x3, R53, 0x48, !PT ;  /* 0x0000000300ff7812 */ /* 0x000fe20007824835 */
[----:B------:R-:W-:Y:S01]  /*6920*/  @!UPT UIADD3 URZ, UPT, UPT, URZ, URZ, URZ ;  /* 0x000000fffffff290 */ /* 0x000fe2000fffe0ff */
[----:B--2---:R-:W-:Y:S11]  /*6930*/  @P0 BRA `(.L_x_104) ;  /* 0x0000000000080947 */ /* 0x004ff60003800000 */
[----:B------:R-:W2:Y:S02]  /*6940*/  SYNCS.PHASECHK.TRANS64.TRYWAIT P0, [R72+URZ+0xc0], R3 ;  /* 0x0000c003480075a7 */ /* 0x000ea400080011ff */
[----:B--2---:R-:W-:Y:S05]  /*6950*/  @!P0 BRA `(.L_x_105) ;  /* 0x0000001c00108947 */ /* 0x004fea0003800000 */
.L_x_104:
[----:B------:R-:W-:Y:S05]  /*6960*/  @!P1 BRA `(.L_x_106) ;  /* 0x0000000000409947 */ /* 0x000fea0003800000 */
[----:B------:R-:W3:Y:S01]  /*6970*/  LDCU.64 UR8, c[0x4][0x70] ;  /* 0x01000e00ff0877ac */ /* 0x000ee20008000a00 */
[----:B--2---:R-:W-:Y:S01]  /*6980*/  MOV R3, 0x0 ;  /* 0x0000000000037802 */ /* 0x004fe20000000f00 */
[----:B------:R-:W-:Y:S02]  /*6990*/  HFMA2 R12, -RZ, RZ, 0, 5.9604644775390625e-08 ;  /* 0x00000001ff0c7431 */ /* 0x000fe400000001ff */
[----:B------:R-:W-:Y:S02]  /*69a0*/  IMAD.MOV.U32 R8, RZ, RZ, 0x192 ;  /* 0x00000192ff087424 */ /* 0x000fe400078e00ff */
[----:B------:R-:W-:Y:S01]  /*69b0*/  IMAD.MOV.U32 R13, RZ, RZ, RZ ;  /* 0x000000ffff0d7224 */ /* 0x000fe200078e00ff */
[----:B------:R-:W2:Y:S01]  /*69c0*/  LDCU.64 UR6, c[0x4][0x78] ;  /* 0x01000f00ff0677ac */ /* 0x000ea20008000a00 */
[----:B------:R-:W1:Y:S01]  /*69d0*/  LDC.64 R2, c[0x4][R3] ;  /* 0x0100000003027b82 */ /* 0x000e620000000a00 */
[----:B------:R-:W5:Y:S01]  /*69e0*/  LDCU.64 UR4, c[0x4][0x10] ;  /* 0x01000200ff0477ac */ /* 0x000f620008000a00 */
[----:B---3--:R-:W-:Y:S01]  /*69f0*/  MOV R5, UR9 ;  /* 0x0000000900057c02 */ /* 0x008fe20008000f00 */
[----:B------:R-:W-:Y:S01]  /*6a00*/  IMAD.U32 R4, RZ, RZ, UR8 ;  /* 0x00000008ff047e24 */ /* 0x000fe2000f8e00ff */
[----:B--2---:R-:W-:Y:S01]  /*6a10*/  MOV R7, UR7 ;  /* 0x0000000700077c02 */ /* 0x004fe20008000f00 */
[----:B------:R-:W-:Y:S01]  /*6a20*/  IMAD.U32 R6, RZ, RZ, UR6 ;  /* 0x00000006ff067e24 */ /* 0x000fe2000f8e00ff */
[----:B-----5:R-:W-:Y:S01]  /*6a30*/  MOV R11, UR5 ;  /* 0x00000005000b7c02 */ /* 0x020fe20008000f00 */
[----:B------:R-:W-:Y:S02]  /*6a40*/  IMAD.U32 R10, RZ, RZ, UR4 ;  /* 0x00000004ff0a7e24 */ /* 0x000fe4000f8e00ff */
[----:B------:R-:W-:Y:S07]  /*6a50*/  LEPC R20, `(.L_x_106) ;  /* 0x000000001014794e */ /* 0x000fee0000000000 */
[----:B-1--4-:R-:W-:Y:S05]  /*6a60*/  CALL.ABS.NOINC R2 ;  /* 0x0000000002007343 */ /* 0x012fea0003c00000 */
.L_x_106:
[----:B------:R-:W-:Y:S05]  /*6a70*/  WARPSYNC.ALL ;  /* 0x0000000000007948 */ /* 0x000fea0003800000 */
[----:B------:R-:W-:Y:S01]  /*6a80*/  R2UR UR4, R25 ;  /* 0x00000000190472ca */ /* 0x000fe200000e0000 */
[----:B------:R-:W-:Y:S01]  /*6a90*/  BSSY.RECONVERGENT B0, `(.L_x_107) ;  /* 0x000003f000007945 */ /* 0x000fe20003800200 */
[----:B------:R-:W-:Y:S02]  /*6aa0*/  MOV R20, UR46 ;  /* 0x0000002e00147c02 */ /* 0x000fe40008000f00 */
[----:B------:R-:W-:Y:S02]  /*6ab0*/  SHF.L.U32 R70, R62, 0x2, RZ ;  /* 0x000000023e467819 */ /* 0x000fe400000006ff */
[----:B------:R-:W-:Y:S02]  /*6ac0*/  LEA R20, R20, R27, 0xb ;  /* 0x0000001b14147211 */ /* 0x000fe400078e58ff */
[----:B------:R-:W-:Y:S02]  /*6ad0*/  SHF.L.U32 R71, R61, 0x2, RZ ;  /* 0x000000023d477819 */ /* 0x000fe400000006ff */
[----:B------:R-:W-:Y:S02]  /*6ae0*/  LEA R20, R20, UR44, 0x2 ;  /* 0x0000002c14147c11 */ /* 0x000fe4000f8e10ff */
[----:B------:R-:W-:Y:S01]  /*6af0*/  ISETP.NE.AND P0, PT, R63, RZ, PT ;  /* 0x000000ff3f00720c */ /* 0x000fe20003f05270 */
[----:B------:R-:W3:Y:S02]  /*6b00*/  LDTM.16dp128bit.x8 R4, tmem[UR4] ;  /* 0x00000004000479ee */ /* 0x000ee40008180000 */
[C---:B---3--:R-:W-:Y:S01]  /*6b10*/  FMUL R0, R24.reuse, R4 ;  /* 0x0000000418007220 */ /* 0x048fe20000400000 */
[C---:B------:R-:W-:Y:S01]  /*6b20*/  FMUL R2, R24.reuse, R5 ;  /* 0x0000000518027220 */ /* 0x040fe20000400000 */
[C---:B--2---:R-:W-:Y:S01]  /*6b30*/  FMUL R3, R24.reuse, R6 ;  /* 0x0000000618037220 */ /* 0x044fe20000400000 */
[----:B------:R-:W-:Y:S01]  /*6b40*/  FMUL R7, R24, R7 ;  /* 0x0000000718077220 */ /* 0x000fe20000400000 */
[----:B----4-:R-:W-:Y:S01]  /*6b50*/  FFMA R28, R26, R32, R0 ;  /* 0x000000201a1c7223 */ /* 0x010fe20000000000 */
[----:B------:R-:W-:Y:S01]  /*6b60*/  FMUL R4, R24, R8 ;  /* 0x0000000818047220 */ /* 0x000fe20000400000 */
[----:B------:R-:W-:Y:S01]  /*6b70*/  FFMA R29, R26, R33, R2 ;  /* 0x000000211a1d7223 */ /* 0x000fe20000000002 */
[----:B------:R-:W-:Y:S01]  /*6b80*/  FMUL R5, R24, R9 ;  /* 0x0000000918057220 */ /* 0x000fe20000400000 */
[----:B------:R-:W-:Y:S01]  /*6b90*/  FFMA R30, R26, R34, R3 ;  /* 0x000000221a1e7223 */ /* 0x000fe20000000003 */
[----:B------:R-:W-:Y:S01]  /*6ba0*/  FMUL R6, R24, R10 ;  /* 0x0000000a18067220 */ /* 0x000fe20000400000 */
[----:B------:R-:W-:Y:S01]  /*6bb0*/  FFMA R31, R26, R35, R7 ;  /* 0x000000231a1f7223 */ /* 0x000fe20000000007 */
[----:B------:R-:W-:Y:S01]  /*6bc0*/  FMUL R11, R24, R11 ;  /* 0x0000000b180b7220 */ /* 0x000fe20000400000 */
[----:B-1----:R-:W-:Y:S01]  /*6bd0*/  FFMA R4, R26, R36, R4 ;  /* 0x000000241a047223 */ /* 0x002fe20000000004 */
[----:B------:R-:W-:Y:S01]  /*6be0*/  FMUL R8, R24, R12 ;  /* 0x0000000c18087220 */ /* 0x000fe20000400000 */
[----:B------:R-:W-:Y:S01]  /*6bf0*/  FFMA R5, R26, R37, R5 ;  /* 0x000000251a057223 */ /* 0x000fe20000000005 */
[----:B------:R1:W-:Y:S01]  /*6c00*/  STSM.16.M88.4 [R20+0x400], R28 ;  /* 0x0004001c14007844 */ /* 0x0003e20000000200 */
[----:B------:R-:W-:Y:S01]  /*6c10*/  FMUL R9, R24, R13 ;  /* 0x0000000d18097220 */ /* 0x000fe20000400000 */
[----:B------:R-:W-:Y:S01]  /*6c20*/  FFMA R6, R26, R38, R6 ;  /* 0x000000261a067223 */ /* 0x000fe20000000006 */
[C---:B------:R-:W-:Y:S01]  /*6c30*/  FMUL R10, R24.reuse, R14 ;  /* 0x0000000e180a7220 */ /* 0x040fe20000400000 */
[----:B------:R-:W-:Y:S01]  /*6c40*/  FMUL R13, R24, R17 ;  /* 0x00000011180d7220 */ /* 0x000fe20000400000 */
[----:B------:R-:W-:Y:S01]  /*6c50*/  IADD3 R17, PT, PT, R70, 0x400, R20 ;  /* 0x0000040046117810 */ /* 0x000fe20007ffe014 */
[----:B------:R-:W-:Y:S01]  /*6c60*/  FFMA R7, R26, R39, R11 ;  /* 0x000000271a077223 */ /* 0x000fe2000000000b */
[----:B------:R-:W-:Y:S01]  /*6c70*/  FMUL R15, R24, R15 ;  /* 0x0000000f180f7220 */ /* 0x000fe20000400000 */
[----:B------:R-:W-:Y:S01]  /*6c80*/  FFMA R8, R26, R40, R8 ;  /* 0x000000281a087223 */ /* 0x000fe20000000008 */
[----:B------:R-:W-:Y:S01]  /*6c90*/  FMUL R12, R24, R16 ;  /* 0x00000010180c7220 */ /* 0x000fe20000400000 */
[C---:B------:R-:W-:Y:S01]  /*6ca0*/  FFMA R9, R26.reuse, R41, R9 ;  /* 0x000000291a097223 */ /* 0x040fe20000000009 */
[----:B------:R1:W-:Y:S01]  /*6cb0*/  STSM.16.M88.4 [R17], R4 ;  /* 0x0000000411007844 */ /* 0x0003e20000000200 */
[----:B------:R-:W-:Y:S01]  /*6cc0*/  FFMA R10, R26, R42, R10 ;  /* 0x0000002a1a0a7223 */ /* 0x000fe2000000000a */
[----:B------:R-:W-:Y:S01]  /*6cd0*/  FMUL R14, R24, R18 ;  /* 0x00000012180e7220 */ /* 0x000fe20000400000 */
[----:B------:R-:W-:Y:S01]  /*6ce0*/  IADD3 R16, PT, PT, R71, 0x400, R20 ;  /* 0x0000040047107810 */ /* 0x000fe20007ffe014 */
[----:B------:R-:W-:Y:S01]  /*6cf0*/  FFMA R11, R26, R43, R15 ;  /* 0x0000002b1a0b7223 */ /* 0x000fe2000000000f */
[----:B------:R-:W-:Y:S01]  /*6d00*/  FMUL R19, R24, R19 ;  /* 0x0000001318137220 */ /* 0x000fe20000400000 */
[C---:B------:R-:W-:Y:S01]  /*6d10*/  FFMA R12, R26.reuse, R44, R12 ;  /* 0x0000002c1a0c7223 */ /* 0x040fe2000000000c */
[C---:B------:R-:W-:Y:S01]  /*6d20*/  FFMA R13, R26.reuse, R45, R13 ;  /* 0x0000002d1a0d7223 */ /* 0x040fe2000000000d */
[----:B------:R-:W-:Y:S01]  /*6d30*/  FFMA R14, R26, R46, R14 ;  /* 0x0000002e1a0e7223 */ /* 0x000fe2000000000e */
[----:B------:R1:W-:Y:S01]  /*6d40*/  STSM.16.M88.4 [R16], R8 ;  /* 0x0000000810007844 */ /* 0x0003e20000000200 */
[----:B------:R-:W-:Y:S01]  /*6d50*/  IADD3 R0, PT, PT, R70, R16, RZ ;  /* 0x0000001046007210 */ /* 0x000fe20007ffe0ff */
[----:B------:R-:W-:Y:S05]  /*6d60*/  FFMA R15, R26, R47, R19 ;  /* 0x0000002f1a0f7223 */ /* 0x000fea0000000013 */
[----:B------:R1:W-:Y:S01]  /*6d70*/  STSM.16.M88.4 [R0], R12 ;  /* 0x0000000c00007844 */ /* 0x0003e20000000200 */
[----:B------:R-:W-:Y:S01]  /*6d80*/  @!PT LDS RZ, [RZ] ;  /* 0x00000000fffff984 */ /* 0x000fe20000000800 */
[----:B------:R-:W-:Y:S01]  /*6d90*/  @!PT LDS RZ, [RZ] ;  /* 0x00000000fffff984 */ /* 0x000fe20000000800 */
[----:B------:R-:W-:Y:S01]  /*6da0*/  @!PT LDS RZ, [RZ] ;  /* 0x00000000fffff984 */ /* 0x000fe20000000800 */
[----:B------:R-:W-:Y:S01]  /*6db0*/  @!PT LDS RZ, [RZ] ;  /* 0x00000000fffff984 */ /* 0x000fe20000000800 */
[----:B------:R2:W-:Y:S06]  /*6dc0*/  MEMBAR.ALL.CTA ;  /* 0x0000000000007992 */ /* 0x0005ec0000008000 */
[----:B--2---:R-:W2:Y:S02]  /*6dd0*/  FENCE.VIEW.ASYNC.S ;  /* 0x00000000000073c6 */ /* 0x004ea40000000000 */
[----:B--2---:R-:W-:Y:S06]  /*6de0*/  BAR.SYNC.DEFER_BLOCKING 0x1, 0x80 ;  /* 0x0042000000007b1d */ /* 0x004fec0000010000 */
[----:B------:R-:W-:Y:S05]  /*6df0*/  @P0 BRA `(.L_x_108) ;  /* 0x0000000000200947 */ /* 0x000fea0003800000 */
[----:B------:R-:W2:Y:S01]  /*6e00*/  LDCU.64 UR6, c[0x0][0x348] ;  /* 0x00006900ff0677ac */ /* 0x000ea20008000a00 */
[----:B------:R-:W-:Y:S01]  /*6e10*/  ULEA UR5, UR46, UR44, 0xd ;  /* 0x0000002c2e057291 */ /* 0x000fe2000f8e68ff */
[----:B------:R-:W-:Y:S03]  /*6e20*/  UMOV UR51, UR36 ;  /* 0x0000002400337c82 */ /* 0x000fe60008000000 */
[----:B------:R-:W-:Y:S02]  /*6e30*/  UIADD3 UR48, UPT, UPT, UR5, 0x400, URZ ;  /* 0x0000040005307890 */ /* 0x000fe4000fffe0ff */
[----:B--2---:R-:W-:Y:S04]  /*6e40*/  UIADD3 UR4, UP0, UPT, UR6, 0x680, URZ ;  /* 0x0000068006047890 */ /* 0x004fe8000ff1e0ff */
[----:B------:R-:W-:Y:S09]  /*6e50*/  UIADD3.X UR5, UPT, UPT, URZ, UR7, URZ, UP0, !UPT ;  /* 0x00000007ff057290 */ /* 0x000ff200087fe4ff */
[----:B------:R2:W-:Y:S02]  /*6e60*/  UTMASTG.3D [UR48], [UR4] ;  /* 0x00000030040073b5 */ /* 0x0005e40008010000 */
[----:B--2---:R0:W-:Y:S02]  /*6e70*/  UTMACMDFLUSH ;  /* 0x00000000000079b7 */ /* 0x0041e40000000000 */
.L_x_108:
[----:B------:R-:W-:Y:S05]  /*6e80*/  BSYNC.RECONVERGENT B0 ;  /* 0x0000000000007941 */ /* 0x000fea0003800200 */
.L_x_107:
[----:B------:R-:W-:Y:S01]  /*6e90*/  UIADD3 UR47, UPT, UPT, UR46, 0x1, URZ ;  /* 0x000000012e2f7890 */ /* 0x000fe2000fffe0ff */
[----:B------:R-:W-:Y:S03]  /*6ea0*/  BSSY.RECONVERGENT B0, `(.L_x_109) ;  /* 0x0000005000007945 */ /* 0x000fe60003800200 */
[----:B------:R-:W-:Y:S04]  /*6eb0*/  UISETP.NE.AND UP0, UPT, UR47, 0x3, UPT ;  /* 0x000000032f00788c */ /* 0x000fe8000bf05270 */
[----:B------:R-:W-:Y:S01]  /*6ec0*/  USEL UR45, UR47, URZ, UP0 ;  /* 0x000000ff2f2d7287 */ /* 0x000fe20008000000 */
[----:B------:R-:W-:Y:S11]  /*6ed0*/  @P0 BRA `(.L_x_110) ;  /* 0x0000000000040947 */ /* 0x000ff60003800000 */
[----:B------:R-:W-:Y:S04]  /*6ee0*/  DEPBAR.LE SB0, 0x1 ;  /* 0x000080400000791a */ /* 0x000fe80000000000 */
.L_x_110:
[----:B------:R-:W-:Y:S05]  /*6ef0*/  BSYNC.RECONVERGENT B0 ;  /* 0x0000000000007941 */ /* 0x000fea0003800200 */
.L_x_109:
[----:B------:R-:W-:Y:S01]  /*6f00*/  BAR.SYNC.DEFER_BLOCKING 0x1, 0x80 ;  /* 0x0042000000007b1d */ /* 0x000fe20000010000 */
[----:B------:R-:W-:Y:S01]  /*6f10*/  ISETP.NE.AND P1, PT, R69, RZ, PT ;  /* 0x000000ff4500720c */ /* 0x000fe20003f25270 */
[----:B------:R-:W-:Y:S01]  /*6f20*/  UISETP.NE.AND UP0, UPT, UR53, URZ, UPT ;  /* 0x000000ff3500728c */ /* 0x000fe2000bf05270 */
[----:B------:R-:W-:Y:S11]  /*6f30*/  LEA R2, R74, UR44, 0x3 ;  /* 0x0000002c4a027c11 */ /* 0x000ff6000f8e18ff */
[----:B------:R-:W-:Y:S01]  /*6f40*/  @P1 SHF.L.U32 R3, R73, 0x1f, RZ ;  /* 0x0000001f49031819 */ /* 0x000fe200000006ff */
[----:B------:R-:W-:Y:S06]  /*6f50*/  BRA.U !UP0, `(.L_x_111) ;  /* 0x0000000108247547 */ /* 0x000fec000b800000 */
[----:B-1----:R-:W-:Y:S01]  /*6f60*/  IMAD.U32 R4, RZ, RZ, UR52 ;  /* 0x00000034ff047e24 */ /* 0x002fe2000f8e00ff */
[----:B------:R-:W-:Y:S01]  /*6f70*/  MOV R0, UR54 ;  /* 0x0000003600007c02 */ /* 0x000fe20008000f00 */
[----:B------:R-:W-:Y:S03]  /*6f80*/  UIADD3 UR4, UPT, UPT, UR52, 0x1, URZ ;  /* 0x0000000134047890 */ /* 0x000fe6000fffe0ff */
[----:B------:R-:W-:Y:S01]  /*6f90*/  @P1 LEA R4, R4, UR44, 0x3 ;  /* 0x0000002c04041c11 */ /* 0x000fe2000f8e18ff */
[----:B------:R-:W-:Y:S04]  /*6fa0*/  UISETP.NE.AND UP0, UPT, UR4, 0x3, UPT ;  /* 0x000000030400788c */ /* 0x000fe8000bf05270 */
[----:B------:R-:W-:Y:S01]  /*6fb0*/  @P1 VIADD R4, R4, 0x78 ;  /* 0x0000007804041836 */ /* 0x000fe20000000000 */
[----:B------:R-:W-:Y:S04]  /*6fc0*/  USEL UR52, UR4, URZ, UP0 ;  /* 0x000000ff04347287 */ /* 0x000fe80008000000 */
[----:B------:R-:W-:Y:S04]  /*6fd0*/  @P1 PRMT R0, R0, 0x654, R4 ;  /* 0x0000065400001816 */ /* 0x000fe80000000004 */
[----:B------:R2:W-:Y:S04]  /*6fe0*/  @P1 SYNCS.ARRIVE.TRANS64.RED.A1T0 RZ, [R0+URZ], RZ ;  /* 0x000000ff00ff19a7 */ /* 0x0005e800081004ff */
.L_x_111:
[----:B------:R-:W3:Y:S01]  /*6ff0*/  @P1 SYNCS.PHASECHK.TRANS64.TRYWAIT P0, [R2+URZ+0x60], R3 ;  /* 0x00006003020015a7 */ /* 0x000ee200080011ff */
[----:B------:R-:W-:Y:S01]  /*7000*/  BSSY B1, `(.L_x_112) ;  /* 0x0000017000017945 */ /* 0x000fe20003800000 */
[----:B---3--:R-:W-:Y:S03]  /*7010*/  @P1 SEL R75, RZ, 0x1, !P0 ;  /* 0x00000001ff4b1807 */ /* 0x008fe60004000000 */
[----:B------:R-:W-:Y:S05]  /*7020*/  @!P1 BRA `(.L_x_113) ;  /* 0x0000000000509947 */ /* 0x000fea0003800000 */
[----:B------:R-:W-:Y:S01]  /*7030*/  ISETP.NE.AND P1, PT, R76, RZ, PT ;  /* 0x000000ff4c00720c */ /* 0x000fe20003f25270 */
[----:B------:R-:W-:Y:S01]  /*7040*/  BSSY B0, `(.L_x_114) ;  /* 0x000000a000007945 */ /* 0x000fe20003800000 */
[----:B------:R-:W-:Y:S11]  /*7050*/  ISETP.NE.AND P0, PT, R75, RZ, PT ;  /* 0x000000ff4b00720c */ /* 0x000ff60003f05270 */
[----:B-1----:R-:W-:Y:S05]  /*7060*/  @P1 IMAD R4, R74, 0x800, R27 ;  /* 0x000008004a041824 */ /* 0x002fea00078e021b */
[----:B------:R-:W-:Y:S05]  /*7070*/  @P1 LEA R4, R4, UR44, 0x2 ;  /* 0x0000002c04041c11 */ /* 0x000fea000f8e10ff */
[--C-:B--2---:R-:W-:Y:S02]  /*7080*/  @P1 IMAD.IADD R0, R71, 0x1, R4.reuse ;  /* 0x0000000147001824 */ /* 0x104fe400078e0204 */
[----:B------:R-:W-:Y:S01]  /*7090*/  @P1 IMAD.IADD R3, R70, 0x1, R4 ;  /* 0x0000000146031824 */ /* 0x000fe200078e0204 */
[----:B------:R-:W-:Y:S06]  /*70a0*/  @P0 BRA `(.L_x_115) ;  /* 0x00000000000c0947 */ /* 0x000fec0003800000 */
[----:B------:R-:W-:Y:S04]  /*70b0*/  SHF.L.U32 R73, R73, 0x1f, RZ ;  /* 0x0000001f49497819 */ /* 0x000fe800000006ff */
[----:B------:R-:W1:Y:S02]  /*70c0*/  SYNCS.PHASECHK.TRANS64.TRYWAIT P0, [R2+URZ+0x60], R73 ;  /* 0x00006049020075a7 */ /* 0x000e6400080011ff */
[----:B-1----:R-:W-:Y:S05]  /*70d0*/  @!P0 BRA `(.L_x_116) ;  /* 0x0000001400448947 */ /* 0x002fea0003800000 */
.L_x_115:
[----:B------:R-:W-:Y:S05]  /*70e0*/  BSYNC B0 ;  /* 0x0000000000007941 */ /* 0x000fea0003800000 */
.L_x_114:
[----:B------:R-:W-:Y:S11]  /*70f0*/  ISETP.NE.AND P0, PT, R76, RZ, PT ;  /* 0x000000ff4c00720c */ /* 0x000ff60003f05270 */
[----:B------:R-:W-:Y:S02]  /*7100*/  @!UPT UIADD3 URZ, UPT, UPT, URZ, URZ, URZ ;  /* 0x000000fffffff290 */ /* 0x000fe4000fffe0ff */
[----:B-1----:R-:W-:Y:S01]  /*7110*/  @P0 IADD3 R2, PT, PT, R70, R0, RZ ;  /* 0x0000000046020210 */ /* 0x002fe20007ffe0ff */
[----:B------:R-:W-:Y:S05]  /*7120*/  @P0 WARPSYNC.ALL ;  /* 0x0000000000000948 */ /* 0x000fea0003800000 */
[----:B------:R3:W4:Y:S04]  /*7130*/  @P0 LDSM.16.M88.4 R32, [R4+0x400] ;  /* 0x000400000420083b */ /* 0x0007280000000200 */
[----:B------:R3:W1:Y:S04]  /*7140*/  @P0 LDSM.16.M88.4 R36, [R3+0x400] ;  /* 0x000400000324083b */ /* 0x0006680000000200 */
[----:B------:R3:W2:Y:S04]  /*7150*/  @P0 LDSM.16.M88.4 R40, [R0+0x400] ;  /* 0x000400000028083b */ /* 0x0006a80000000200 */
[----:B------:R3:W1:Y:S02]  /*7160*/  @P0 LDSM.16.M88.4 R44, [R2+0x400] ;  /* 0x00040000022c083b */ /* 0x0006640000000200 */
.L_x_113:
[----:B------:R-:W-:Y:S05]  /*7170*/  BSYNC B1 ;  /* 0x0000000000017941 */ /* 0x000fea0003800000 */
.L_x_112:
[----:B-123--:R-:W-:Y:S05]  /*7180*/  VIADD R0, R25, 0x20 ;  /* 0x0000002019007836 */ /* 0x00efea0000000000 */
[----:B------:R-:W-:Y:S04]  /*7190*/  SHF.R.U32.HI R0, RZ, 0x15, R0 ;  /* 0x00000015ff007819 */ /* 0x000fe80000011600 */
[----:B------:R-:W-:Y:S11]  /*71a0*/  LOP3.LUT P0, RZ, R0, 0x3, R53, 0x48, !PT ;  /* 0x0000000300ff7812 */ /* 0x000ff60007804835 */
[----:B------:R-:W-:Y:S02]  /*71b0*/  @!UPT UIADD3 URZ, UPT, UPT, URZ, URZ, URZ ;  /* 0x000000fffffff290 */ /* 0x000fe4000fffe0ff */
[----:B------:R-:W-:Y:S05]  /*71c0*/  @!P0 BRA `(.L_x_117) ;  /* 0x0000000000408947 */ /* 0x000fea0003800000 */
[----:B------:R-:W1:Y:S01]  /*71d0*/  LDCU.64 UR8, c[0x4][0x70] ;  /* 0x01000e00ff0877ac */ /* 0x000e620008000a00 */
[----:B------:R-:W-:Y:S01]  /*71e0*/  MOV R3, 0x0 ;  /* 0x0000000000037802 */ /* 0x000fe20000000f00 */
[----:B------:R-:W-:Y:S02]  /*71f0*/  HFMA2 R12, -RZ, RZ, 0, 5.9604644775390625e-08 ;  /* 0x00000001ff0c7431 */ /* 0x000fe400000001ff */
[----:B------:R-:W-:Y:S02]  /*7200*/  IMAD.MOV.U32 R8, RZ, RZ, 0x192 ;  /* 0x00000192ff087424 */ /* 0x000fe400078e00ff */
[----:B------:R-:W-:Y:S01]  /*7210*/  IMAD.MOV.U32 R13, RZ, RZ, RZ ;  /* 0x000000ffff0d7224 */ /* 0x000fe200078e00ff */
[----:B------:R-:W2:Y:S01]  /*7220*/  LDCU.64 UR6, c[0x4][0x78] ;  /* 0x01000f00ff0677ac */ /* 0x000ea20008000a00 */
[----:B------:R-:W3:Y:S01]  /*7230*/  LDC.64 R2, c[0x4][R3] ;  /* 0x0100000003027b82 */ /* 0x000ee20000000a00 */
[----:B------:R-:W5:Y:S01]  /*7240*/  LDCU.64 UR4, c[0x4][0x10] ;  /* 0x01000200ff0477ac */ /* 0x000f620008000a00 */
[----:B-1----:R-:W-:Y:S01]  /*7250*/  MOV R5, UR9 ;  /* 0x0000000900057c02 */ /* 0x002fe20008000f00 */
[----:B------:R-:W-:Y:S01]  /*7260*/  IMAD.U32 R4, RZ, RZ, UR8 ;  /* 0x00000008ff047e24 */ /* 0x000fe2000f8e00ff */
[----:B--2---:R-:W-:Y:S01]  /*7270*/  MOV R7, UR7 ;  /* 0x0000000700077c02 */ /* 0x004fe20008000f00 */
[----:B------:R-:W-:Y:S01]  /*7280*/  IMAD.U32 R6, RZ, RZ, UR6 ;  /* 0x00000006ff067e24 */ /* 0x000fe2000f8e00ff */
[----:B-----5:R-:W-:Y:S01]  /*7290*/  MOV R11, UR5 ;  /* 0x00000005000b7c02 */ /* 0x020fe20008000f00 */
[----:B------:R-:W-:Y:S02]  /*72a0*/  IMAD.U32 R10, RZ, RZ, UR4 ;  /* 0x00000004ff0a7e24 */ /* 0x000fe4000f8e00ff */
[----:B------:R-:W-:Y:S07]  /*72b0*/  LEPC R20, `(.L_x_117) ;  /* 0x000000001014794e */ /* 0x000fee0000000000 */
[----:B---34-:R-:W-:Y:S05]  /*72c0*/  CALL.ABS.NOINC R2 ;  /* 0x0000000002007343 */ /* 0x018fea0003c00000 */
.L_x_117:
[----:B------:R-:W-:Y:S01]  /*72d0*/  ISETP.NE.AND P0, PT, R63, RZ, PT ;  /* 0x000000ff3f00720c */ /* 0x000fe20003f05270 */
[----:B------:R-:W-:Y:S05]  /*72e0*/  WARPSYNC.ALL ;  /* 0x0000000000007948 */ /* 0x000fea0003800000 */
[----:B------:R-:W-:Y:S01]  /*72f0*/  R2UR UR4, R25 ;  /* 0x00000000190472ca */ /* 0x000fe200000e0000 */
[----:B------:R-:W-:Y:S11]  /*7300*/  BSSY.RECONVERGENT B0, `(.L_x_118) ;  /* 0x0000045000007945 */ /* 0x000ff60003800200 */
[----:B------:R-:W-:Y:S01]  /*7310*/  @!UPT UIADD3 URZ, UPT, UPT, URZ, URZ, URZ ;  /* 0x000000fffffff290 */ /* 0x000fe2000fffe0ff */
[----:B------:R-:W1:Y:S01]  /*7320*/  LDTM.16dp128bit.x8 R4, tmem[UR4+0x20] ;  /* 0x00002004000479ee */ /* 0x000e620008180000 */
[----:B------:R-:W-:Y:S01]  /*7330*/  R2UR UR4, R72 ;  /* 0x00000000480472ca */ /* 0x000fe200000e0000 */
[----:B------:R-:W-:Y:S11]  /*7340*/  NOP ;  /* 0x0000000000007918 */ /* 0x000ff60000000000 */
[----:B------:R-:W-:Y:S01]  /*7350*/  @!UPT UIADD3 URZ, UPT, UPT, URZ, URZ, URZ ;  /* 0x000000fffffff290 */ /* 0x000fe2000fffe0ff */
[----:B------:R-:W-:Y:S04]  /*7360*/  UIADD3 UR4, UPT, UPT, UR4, 0xe0, URZ ;  /* 0x000000e004047890 */ /* 0x000fe8000fffe0ff */
[----:B------:R-:W-:Y:S01]  /*7370*/  UPRMT UR4, UR54, 0x654, UR4 ;  /* 0x0000065436047896 */ /* 0x000fe20008000004 */
[C---:B-1----:R-:W-:Y:S01]  /*7380*/  FMUL R0, R24.reuse, R4 ;  /* 0x0000000418007220 */ /* 0x042fe20000400000 */
[C---:B------:R-:W-:Y:S01]  /*7390*/  FMUL R2, R24.reuse, R5 ;  /* 0x0000000518027220 */ /* 0x040fe20000400000 */
[----:B------:R-:W-:Y:S06]  /*73a0*/  FMUL R3, R24, R6 ;  /* 0x0000000618037220 */ /* 0x000fec0000400000 */
[----:B------:R-:W-:Y:S01]  /*73b0*/  SYNCS.ARRIVE.TRANS64.RED.A1T0 RZ, [UR4], RZ ;  /* 0x000000ffffff79a7 */ /* 0x000fe20008100404 */
[C---:B----4-:R-:W-:Y:S01]  /*73c0*/  FFMA R28, R26.reuse, R32, R0 ;  /* 0x000000201a1c7223 */ /* 0x050fe20000000000 */
[----:B------:R-:W-:Y:S01]  /*73d0*/  MOV R0, UR45 ;  /* 0x0000002d00007c02 */ /* 0x000fe20008000f00 */
[----:B------:R-:W-:Y:S01]  /*73e0*/  FFMA R29, R26, R33, R2 ;  /* 0x000000211a1d7223 */ /* 0x000fe20000000002 */
[C---:B------:R-:W-:Y:S01]  /*73f0*/  FMUL R7, R24.reuse, R7 ;  /* 0x0000000718077220 */ /* 0x040fe20000400000 */
[----:B------:R-:W-:Y:S01]  /*7400*/  FMUL R4, R24, R8 ;  /* 0x0000000818047220 */ /* 0x000fe20000400000 */
[----:B------:R-:W-:Y:S01]  /*7410*/  LEA R0, R0, R27, 0xb ;  /* 0x0000001b00007211 */ /* 0x000fe200078e58ff */
[----:B------:R-:W-:Y:S01]  /*7420*/  FMUL R5, R24, R9 ;  /* 0x0000000918057220 */ /* 0x000fe20000400000 */
[----:B------:R-:W-:Y:S01]  /*7430*/  FFMA R30, R26, R34, R3 ;  /* 0x000000221a1e7223 */ /* 0x000fe20000000003 */
[----:B------:R-:W-:Y:S01]  /*7440*/  FMUL R6, R24, R10 ;  /* 0x0000000a18067220 */ /* 0x000fe20000400000 */
[----:B------:R-:W-:Y:S01]  /*7450*/  FFMA R31, R26, R35, R7 ;  /* 0x000000231a1f7223 */ /* 0x000fe20000000007 */
[----:B------:R-:W-:Y:S01]  /*7460*/  LEA R0, R0, UR44, 0x2 ;  /* 0x0000002c00007c11 */ /* 0x000fe2000f8e10ff */
[----:B------:R-:W-:Y:S01]  /*7470*/  FMUL R11, R24, R11 ;  /* 0x0000000b180b7220 */ /* 0x000fe20000400000 */
[----:B------:R-:W-:Y:S01]  /*7480*/  FFMA R4, R26, R36, R4 ;  /* 0x000000241a047223 */ /* 0x000fe20000000004 */
[----:B------:R-:W-:Y:S01]  /*7490*/  FMUL R8, R24, R12 ;  /* 0x0000000c18087220 */ /* 0x000fe20000400000 */
[----:B------:R-:W-:Y:S01]  /*74a0*/  FFMA R5, R26, R37, R5 ;  /* 0x000000251a057223 */ /* 0x000fe20000000005 */
[----:B------:R1:W-:Y:S01]  /*74b0*/  STSM.16.M88.4 [R0+0x400], R28 ;  /* 0x0004001c00007844 */ /* 0x0003e20000000200 */
[----:B------:R-:W-:Y:S01]  /*74c0*/  FMUL R9, R24, R13 ;  /* 0x0000000d18097220 */ /* 0x000fe20000400000 */
[----:B------:R-:W-:Y:S01]  /*74d0*/  FFMA R6, R26, R38, R6 ;  /* 0x000000261a067223 */ /* 0x000fe20000000006 */
[----:B------:R-:W-:Y:S01]  /*74e0*/  FMUL R10, R24, R14 ;  /* 0x0000000e180a7220 */ /* 0x000fe20000400000 */
[----:B------:R-:W-:Y:S01]  /*74f0*/  FFMA R7, R26, R39, R11 ;  /* 0x000000271a077223 */ /* 0x000fe2000000000b */
[----:B------:R-:W-:Y:S01]  /*7500*/  IADD3 R2, PT, PT, R70, 0x400, R0 ;  /* 0x0000040046027810 */ /* 0x000fe20007ffe000 */
[----:B------:R-:W-:Y:S01]  /*7510*/  FMUL R15, R24, R15 ;  /* 0x0000000f180f7220 */ /* 0x000fe20000400000 */
[----:B------:R-:W-:Y:S01]  /*7520*/  FFMA R8, R26, R40, R8 ;  /* 0x000000281a087223 */ /* 0x000fe20000000008 */
[----:B------:R-:W-:Y:S01]  /*7530*/  FMUL R12, R24, R16 ;  /* 0x00000010180c7220 */ /* 0x000fe20000400000 */
[----:B------:R-:W-:Y:S01]  /*7540*/  FFMA R9, R26, R41, R9 ;  /* 0x000000291a097223 */ /* 0x000fe20000000009 */
[----:B------:R1:W-:Y:S01]  /*7550*/  STSM.16.M88.4 [R2], R4 ;  /* 0x0000000402007844 */ /* 0x0003e20000000200 */
[----:B------:R-:W-:Y:S01]  /*7560*/  FMUL R13, R24, R17 ;  /* 0x00000011180d7220 */ /* 0x000fe20000400000 */
[----:B------:R-:W-:Y:S01]  /*7570*/  FFMA R10, R26, R42, R10 ;  /* 0x0000002a1a0a7223 */ /* 0x000fe2000000000a */
[----:B------:R-:W-:Y:S01]  /*7580*/  FMUL R14, R24, R18 ;  /* 0x00000012180e7220 */ /* 0x000fe20000400000 */
[----:B------:R-:W-:Y:S01]  /*7590*/  FFMA R11, R26, R43, R15 ;  /* 0x0000002b1a0b7223 */ /* 0x000fe2000000000f */
[----:B------:R-:W-:Y:S01]  /*75a0*/  IADD3 R71, PT, PT, R71, 0x400, R0 ;  /* 0x0000040047477810 */ /* 0x000fe20007ffe000 */
[----:B------:R-:W-:Y:S01]  /*75b0*/  FMUL R19, R24, R19 ;  /* 0x0000001318137220 */ /* 0x000fe20000400000 */
[C---:B------:R-:W-:Y:S01]  /*75c0*/  FFMA R12, R26.reuse, R44, R12 ;  /* 0x0000002c1a0c7223 */ /* 0x040fe2000000000c */
[C---:B------:R-:W-:Y:S01]  /*75d0*/  FFMA R13, R26.reuse, R45, R13 ;  /* 0x0000002d1a0d7223 */ /* 0x040fe2000000000d */
[C---:B------:R-:W-:Y:S01]  /*75e0*/  FFMA R14, R26.reuse, R46, R14 ;  /* 0x0000002e1a0e7223 */ /* 0x040fe2000000000e */
[----:B------:R1:W-:Y:S01]  /*75f0*/  STSM.16.M88.4 [R71], R8 ;  /* 0x0000000847007844 */ /* 0x0003e20000000200 */
[----:B------:R-:W-:Y:S01]  /*7600*/  FFMA R15, R26, R47, R19 ;  /* 0x0000002f1a0f7223 */ /* 0x000fe20000000013 */
[----:B------:R-:W-:Y:S05]  /*7610*/  IADD3 R70, PT, PT, R70, R71, RZ ;  /* 0x0000004746467210 */ /* 0x000fea0007ffe0ff */
        /* <DEDUP_REMOVED lines=10> */
[----:B------:R-:W-:Y:S02]  /*76c0*/  ULEA UR5, UR45, UR44, 0xd ;  /* 0x0000002c2d057291 */ /* 0x000fe4000f8e68ff */
[----:B------:R-:W-:Y:S02]  /*76d0*/  UIADD3 UR9, UPT, UPT, UR49, 0x20, URZ ;  /* 0x0000002031097890 */ /* 0x000fe4000fffe0ff */
[----:B------:R-:W-:Y:S01]  /*76e0*/  UIADD3 UR8, UPT, UPT, UR5, 0x400, URZ ;  /* 0x0000040005087890 */ /* 0x000fe2000fffe0ff */
[----:B------:R-:W-:Y:S01]  /*76f0*/  UMOV UR10, UR50 ;  /* 0x00000032000a7c82 */ /* 0x000fe20008000000 */
[----:B------:R-:W-:Y:S01]  /*7700*/  UMOV UR11, UR36 ;  /* 0x00000024000b7c82 */ /* 0x000fe20008000000 */
[----:B--2---:R-:W-:Y:S04]  /*7710*/  UIADD3 UR4, UP0, UPT, UR6, 0x680, URZ ;  /* 0x0000068006047890 */ /* 0x004fe8000ff1e0ff */
[----:B------:R-:W-:Y:S09]  /*7720*/  UIADD3.X UR5, UPT, UPT, URZ, UR7, URZ, UP0, !UPT ;  /* 0x00000007ff057290 */ /* 0x000ff200087fe4ff */
[----:B------:R2:W-:Y:S02]  /*7730*/  UTMASTG.3D [UR8], [UR4] ;  /* 0x00000008040073b5 */ /* 0x0005e40008010000 */
[----:B--2---:R0:W-:Y:S02]  /*7740*/  UTMACMDFLUSH ;  /* 0x00000000000079b7 */ /* 0x0041e40000000000 */
.L_x_119:
[----:B------:R-:W-:Y:S05]  /*7750*/  BSYNC.RECONVERGENT B0 ;  /* 0x0000000000007941 */ /* 0x000fea0003800200 */
.L_x_118:
[----:B------:R-:W-:Y:S01]  /*7760*/  UIADD3 UR4, UPT, UPT, UR45, 0x1, URZ ;  /* 0x000000012d047890 */ /* 0x000fe2000fffe0ff */
[----:B------:R-:W-:Y:S03]  /*7770*/  BSSY.RECONVERGENT B0, `(.L_x_120) ;  /* 0x0000008000007945 */ /* 0x000fe60003800200 */
[----:B------:R-:W-:Y:S04]  /*7780*/  UISETP.NE.AND UP0, UPT, UR4, 0x3, UPT ;  /* 0x000000030400788c */ /* 0x000fe8000bf05270 */
[----:B------:R-:W-:Y:S02]  /*7790*/  UISETP.EQ.XOR UP1, UPT, UR47, 0x3, !UP0 ;  /* 0x000000032f00788c */ /* 0x000fe4000c722a70 */
[----:B------:R-:W-:Y:S02]  /*77a0*/  USEL UR46, UR4, URZ, UP0 ;  /* 0x000000ff042e7287 */ /* 0x000fe40008000000 */
[----:B------:R-:W-:Y:S04]  /*77b0*/  USEL UR5, URZ, 0x1, !UP1 ;  /* 0x00000001ff057887 */ /* 0x000fe8000c800000 */
[----:B------:R-:W-:Y:S01]  /*77c0*/  ULOP3.LUT UR55, UR55, UR5, URZ, 0x3c, !UPT ;  /* 0x0000000537377292 */ /* 0x000fe2000f8e3cff */
[----:B------:R-:W-:Y:S11]  /*77d0*/  @P0 BRA `(.L_x_121) ;  /* 0x0000000000040947 */ /* 0x000ff60003800000 */
[----:B------:R-:W-:Y:S04]  /*77e0*/  DEPBAR.LE SB0, 0x1 ;  /* 0x000080400000791a */ /* 0x000fe80000000000 */
.L_x_121:
[----:B------:R-:W-:Y:S05]  /*77f0*/  BSYNC.RECONVERGENT B0 ;  /* 0x0000000000007941 */ /* 0x000fea0003800200 */
.L_x_120:
[----:B------:R-:W-:Y:S01]  /*7800*/  BAR.SYNC.DEFER_BLOCKING 0x1, 0x80 ;  /* 0x0042000000007b1d */ /* 0x000fe20000010000 */
[----:B------:R-:W-:Y:S01]  /*7810*/  UISETP.NE.AND UP0, UPT, UR53, -0x2, UPT ;  /* 0xfffffffe3500788c */ /* 0x000fe2000bf05270 */
[----:B------:R-:W-:Y:S08]  /*7820*/  IADD3 R22, PT, PT, R22, 0x1, RZ ;  /* 0x0000000116167810 */ /* 0x000ff00007ffe0ff */
[----:B------:R-:W-:Y:S05]  /*7830*/  BRA.U !UP0, `(.L_x_122) ;  /* 0x0000000108287547 */ /* 0x000fea000b800000 */
[----:B------:R-:W-:Y:S01]  /*7840*/  ISETP.NE.AND P0, PT, R69, RZ, PT ;  /* 0x000000ff4500720c */ /* 0x000fe20003f05270 */
[----:B-1----:R-:W-:Y:S01]  /*7850*/  IMAD.U32 R2, RZ, RZ, UR52 ;  /* 0x00000034ff027e24 */ /* 0x002fe2000f8e00ff */
[----:B------:R-:W-:Y:S01]  /*7860*/  UIADD3 UR4, UPT, UPT, UR52, 0x1, URZ ;  /* 0x0000000134047890 */ /* 0x000fe2000fffe0ff */
[----:B------:R-:W-:Y:S03]  /*7870*/  IMAD.U32 R0, RZ, RZ, UR54 ;  /* 0x00000036ff007e24 */ /* 0x000fe6000f8e00ff */
[----:B------:R-:W-:Y:S04]  /*7880*/  UISETP.NE.AND UP0, UPT, UR4, 0x3, UPT ;  /* 0x000000030400788c */ /* 0x000fe8000bf05270 */
[----:B------:R-:W-:Y:S03]  /*7890*/  USEL UR52, UR4, URZ, UP0 ;  /* 0x000000ff04347287 */ /* 0x000fe60008000000 */
[----:B------:R-:W-:Y:S05]  /*78a0*/  @P0 LEA R2, R2, UR44, 0x3 ;  /* 0x0000002c02020c11 */ /* 0x000fea000f8e18ff */
[----:B------:R-:W-:Y:S05]  /*78b0*/  @P0 VIADD R2, R2, 0x78 ;  /* 0x0000007802020836 */ /* 0x000fea0000000000 */
[----:B------:R-:W-:Y:S04]  /*78c0*/  @P0 PRMT R0, R0, 0x654, R2 ;  /* 0x0000065400000816 */ /* 0x000fe80000000002 */
[----:B------:R2:W-:Y:S03]  /*78d0*/  @P0 SYNCS.ARRIVE.TRANS64.RED.A1T0 RZ, [R0+URZ], RZ ;  /* 0x000000ff00ff09a7 */ /* 0x0005e600081004ff */
.L_x_122:
[----:B------:R-:W-:Y:S01]  /*78e0*/  R2UR UR6, R68 ;  /* 0x00000000440672ca */ /* 0x000fe200000e0000 */
[----:B------:R-:W-:Y:S01]  /*78f0*/  UIADD3 UR53, UPT, UPT, UR53, 0x2, URZ ;  /* 0x0000000235357890 */ /* 0x000fe2000fffe0ff */
[----:B------:R-:W-:Y:S02]  /*7900*/  R2UR UR5, R54 ;  /* 0x00000000360572ca */ /* 0x000fe400000e0000 */
[----:B------:R-:W-:Y:S02]  /*7910*/  R2UR UR4, R55 ;  /* 0x00000000370472ca */ /* 0x000fe400000e0000 */
[----:B------:R-:W-:Y:S02]  /*7920*/  R2UR UR36, R66 ;  /* 0x00000000422472ca */ /* 0x000fe400000e0000 */
[----:B------:R-:W-:Y:S02]  /*7930*/  ISETP.NE.AND P0, PT, R58, 0x2, PT ;  /* 0x000000023a00780c */ /* 0x000fe40003f05270 */
[----:B------:R-:W-:Y:S02]  /*7940*/  ISETP.NE.AND P1, PT, R22, 0x4, PT ;  /* 0x000000041600780c */ /* 0x000fe40003f25270 */
[----:B-1----:R-:W-:Y:S01]  /*7950*/  SEL R2, RZ, 0x1, P0 ;  /* 0x00000001ff027807 */ /* 0x002fe20000000000 */
[----:B------:R-:W-:Y:S01]  /*7960*/  UISETP.NE.AND UP0, UPT, UR6, URZ, UPT ;  /* 0x000000ff0600728c */ /* 0x000fe2000bf05270 */
[----:B--2---:R-:W-:Y:S01]  /*7970*/  SEL R0, RZ, 0x1, P1 ;  /* 0x00000001ff007807 */ /* 0x004fe20000800000 */
[----:B------:R-:W-:Y:S01]  /*7980*/  UIADD3 UR26, UPT, UPT, UR37, UR5, URZ ;  /* 0x00000005251a7290 */ /* 0x000fe2000fffe0ff */
[----:B------:R-:W-:Y:S01]  /*7990*/  LOP3.LUT R59, R59, R2, RZ, 0x3c, !PT ;  /* 0x000000023b3b7212 */ /* 0x000fe200078e3cff */
[----:B------:R-:W-:Y:S01]  /*79a0*/  UIADD3 UR25, UPT, UPT, UR38, UR4, URZ ;  /* 0x0000000426197290 */ /* 0x000fe2000fffe0ff */
[----:B------:R-:W-:Y:S02]  /*79b0*/  LOP3.LUT R60, R60, R0, RZ, 0x3c, !PT ;  /* 0x000000003c3c7212 */ /* 0x000fe400078e3cff */
[----:B------:R-:W-:Y:S02]  /*79c0*/  SEL R58, R58, RZ, P0 ;  /* 0x000000ff3a3a7207 */ /* 0x000fe40000000000 */
[----:B------:R-:W-:Y:S01]  /*79d0*/  SEL R22, R22, RZ, P1 ;  /* 0x000000ff16167207 */ /* 0x000fe20000800000 */
[----:B------:R-:W-:Y:S06]  /*79e0*/  BRA.U UP0, `(.L_x_123) ;  /* 0xffffffdd00a87547 */ /* 0x000fec000b83ffff */
[----:B------:R-:W-:-:S13]  /*79f0*/  R2UR UR4, R56 ;  /* 0x00000000380472ca */ /* 0x000fda00000e0000 */
[----:B------:R-:W-:-:S09]  /*7a00*/  UISETP.NE.AND UP0, UPT, UR4, URZ, UPT ;  /* 0x000000ff0400728c */ /* 0x000fd2000bf05270 */
[----:B------:R-:W-:Y:S05]  /*7a10*/  BRA.U !UP0, `(.L_x_124) ;  /* 0x0000000108487547 */ /* 0x000fea000b800000 */
[----:B------:R-:W1:Y:S02]  /*7a20*/  LDCU.64 UR4, c[0x0][0x890] ;  /* 0x00011200ff0477ac */ /* 0x000e640008000a00 */
[----:B-1----:R-:W-:-:S04]  /*7a30*/  UISETP.NE.U32.AND UP0, UPT, UR4, URZ, UPT ;  /* 0x000000ff0400728c */ /* 0x002fc8000bf05070 */
[----:B------:R-:W-:-:S09]  /*7a40*/  UISETP.NE.AND.EX UP0, UPT, UR5, URZ, UPT, UP0 ;  /* 0x000000ff0500728c */ /* 0x000fd2000bf05300 */
[----:B------:R-:W-:Y:S05]  /*7a50*/  BRA.U UP0, `(.L_x_125) ;  /* 0x00000001000c7547 */ /* 0x000fea000b800000 */
[----:B------:R-:W-:-:S13]  /*7a60*/  FSETP.NEU.AND P0, PT, R26, RZ, PT ;  /* 0x000000ff1a00720b */ /* 0x000fda0003f0d000 */
[----:B------:R-:W-:Y:S05]  /*7a70*/  @!P0 EXIT ;  /* 0x000000000000894d */ /* 0x000fea0003800000 */
[----:B------:R-:W-:Y:S05]  /*7a80*/  BRA `(.L_x_124) ;  /* 0x00000000002c7947 */ /* 0x000fea0003800000 */
.L_x_125:
[----:B------:R-:W-:Y:S01]  /*7a90*/  ISETP.NE.AND P0, PT, R57, RZ, PT ;  /* 0x000000ff3900720c */ /* 0x000fe20003f05270 */
[----:B------:R-:W-:-:S12]  /*7aa0*/  BSSY.RECONVERGENT B0, `(.L_x_124) ;  /* 0x0000009000007945 */ /* 0x000fd80003800200 */
[----:B------:R-:W-:Y:S05]  /*7ab0*/  @P0 BRA `(.L_x_126) ;  /* 0x0000000000140947 */ /* 0x000fea0003800000 */
[----:B------:R-:W1:Y:S02]  /*7ac0*/  LDCU.64 UR4, c[0x0][0x888] ;  /* 0x00011100ff0477ac */ /* 0x000e640008000a00 */
[----:B-1----:R-:W-:-:S04]  /*7ad0*/  ISETP.NE.U32.AND P0, PT, RZ, UR4, PT ;  /* 0x00000004ff007c0c */ /* 0x002fc8000bf05070 */
[----:B------:R-:W-:-:S13]  /*7ae0*/  ISETP.NE.AND.EX P0, PT, RZ, UR5, PT, P0 ;  /* 0x00000005ff007c0c */ /* 0x000fda000bf05300 */
[----:B------:R-:W-:Y:S05]  /*7af0*/  @!P0 EXIT ;  /* 0x000000000000894d */ /* 0x000fea0003800000 */
[----:B------:R-:W-:Y:S05]  /*7b00*/  BRA `(.L_x_127) ;  /* 0x0000000000087947 */ /* 0x000fea0003800000 */
.L_x_126:
[----:B------:R-:W-:-:S13]  /*7b10*/  FSETP.NEU.AND P0, PT, R26, RZ, PT ;  /* 0x000000ff1a00720b */ /* 0x000fda0003f0d000 */
[----:B------:R-:W-:Y:S05]  /*7b20*/  @!P0 EXIT ;  /* 0x000000000000894d */ /* 0x000fea0003800000 */
.L_x_127:
[----:B------:R-:W-:Y:S05]  /*7b30*/  BSYNC.RECONVERGENT B0 ;  /* 0x0000000000007941 */ /* 0x000fea0003800200 */
.L_x_124:
[----:B------:R-:W-:Y:S01]  /*7b40*/  ULEA UR4, UR52, UR44, 0x3 ;  /* 0x0000002c34047291 */ /* 0x000fe2000f8e18ff */
[----:B------:R-:W-:-:S04]  /*7b50*/  DEPBAR.LE SB0, 0x0 ;  /* 0x000080000000791a */ /* 0x000fc80000000000 */
[----:B------:R-:W-:-:S04]  /*7b60*/  UIADD3 UR4, UPT, UPT, UR4, 0x78, URZ ;  /* 0x0000007804047890 */ /* 0x000fc8000fffe0ff */
[----:B------:R-:W-:-:S09]  /*7b70*/  UPRMT UR4, UR54, 0x654, UR4 ;  /* 0x0000065436047896 */ /* 0x000fd20008000004 */
[----:B------:R-:W-:Y:S01]  /*7b80*/  SYNCS.ARRIVE.TRANS64.RED.A1T0 RZ, [UR4], RZ ;  /* 0x000000ffffff79a7 */ /* 0x000fe20008100404 */
[----:B------:R-:W-:Y:S05]  /*7b90*/  EXIT ;  /* 0x000000000000794d */ /* 0x000fea0003800000 */
.L_x_24:
[----:B--2---:R2:W3:Y:S02]  /*7ba0*/  SYNCS.PHASECHK.TRANS64.TRYWAIT P0, [R0+URZ+0x110], R2 ;  /* 0x00011002000075a7 */ /* 0x0044e400080011ff */
[----:B---3--:R-:W-:Y:S05]  /*7bb0*/  @!P0 NANOSLEEP.SYNCS 0x989680 ;  /* 0x009896800000895d */ /* 0x008fea0003900000 */
[----:B------:R-:W3:Y:S02]  /*7bc0*/  @!P0 SYNCS.PHASECHK.TRANS64 P0, [R0+URZ+0x110], R2 ;  /* 0x00011002000085a7 */ /* 0x000ee400080010ff */
[----:B---3--:R-:W-:Y:S05]  /*7bd0*/  @!P0 BRA `(.L_x_24) ;  /* 0xfffffffc00f08947 */ /* 0x008fea000383ffff */
[----:B------:R-:W-:Y:S05]  /*7be0*/  BRA `(.L_x_128) ;  /* 0xffffff9c00c07947 */ /* 0x000fea000383ffff */
.L_x_27:
[----:B-1----:R-:W-:-:S07]  /*7bf0*/  MOV R0, UR33 ;  /* 0x0000002100007c02 */ /* 0x002fce0008000f00 */
.L_x_129:
[----:B-1----:R1:W2:Y:S02]  /*7c00*/  SYNCS.PHASECHK.TRANS64.TRYWAIT P0, [R0+URZ+0x30], R3 ;  /* 0x00003003000075a7 */ /* 0x0022a400080011ff */
[----:B--2---:R-:W-:Y:S05]  /*7c10*/  @!P0 NANOSLEEP.SYNCS 0x989680 ;  /* 0x009896800000895d */ /* 0x004fea0003900000 */
[----:B------:R-:W2:Y:S02]  /*7c20*/  @!P0 SYNCS.PHASECHK.TRANS64 P0, [R0+URZ+0x30], R3 ;  /* 0x00003003000085a7 */ /* 0x000ea400080010ff */
[----:B--2---:R-:W-:Y:S05]  /*7c30*/  @!P0 BRA `(.L_x_129) ;  /* 0xfffffffc00f08947 */ /* 0x004fea000383ffff */
[----:B------:R-:W-:Y:S05]  /*7c40*/  BRA `(.L_x_26) ;  /* 0xffffffa0000c7947 */ /* 0x000fea000383ffff */
.L_x_36:
[----:B-1----:R-:W-:-:S07]  /*7c50*/  MOV R0, UR33 ;  /* 0x0000002100007c02 */ /* 0x002fce0008000f00 */
.L_x_130:
[----:B-1----:R1:W2:Y:S02]  /*7c60*/  SYNCS.PHASECHK.TRANS64.TRYWAIT P0, [R0+URZ+0x30], R3 ;  /* 0x00003003000075a7 */ /* 0x0022a400080011ff */
[----:B--2---:R-:W-:Y:S05]  /*7c70*/  @!P0 NANOSLEEP.SYNCS 0x989680 ;  /* 0x009896800000895d */ /* 0x004fea0003900000 */
[----:B------:R-:W2:Y:S02]  /*7c80*/  @!P0 SYNCS.PHASECHK.TRANS64 P0, [R0+URZ+0x30], R3 ;  /* 0x00003003000085a7 */ /* 0x000ea400080010ff */
[----:B--2---:R-:W-:Y:S05]  /*7c90*/  @!P0 BRA `(.L_x_130) ;  /* 0xfffffffc00f08947 */ /* 0x004fea000383ffff */
[----:B------:R-:W-:Y:S05]  /*7ca0*/  BRA `(.L_x_35) ;  /* 0xffffffa4001c7947 */ /* 0x000fea000383ffff */
.L_x_43:
[----:B-1----:R1:W4:Y:S02]  /*7cb0*/  SYNCS.PHASECHK.TRANS64.TRYWAIT P0, [R3+URZ+0xa0], R0 ;  /* 0x0000a000030075a7 */ /* 0x00232400080011ff */
[----:B----4-:R-:W-:Y:S05]  /*7cc0*/  @!P0 NANOSLEEP.SYNCS 0x989680 ;  /* 0x009896800000895d */ /* 0x010fea0003900000 */
[----:B------:R-:W4:Y:S02]  /*7cd0*/  @!P0 SYNCS.PHASECHK.TRANS64 P0, [R3+URZ+0xa0], R0 ;  /* 0x0000a000030085a7 */ /* 0x000f2400080010ff */
[----:B----4-:R-:W-:Y:S05]  /*7ce0*/  @!P0 BRA `(.L_x_43) ;  /* 0xfffffffc00f08947 */ /* 0x010fea000383ffff */
[----:B------:R-:W-:Y:S05]  /*7cf0*/  BRA `(.L_x_131) ;  /* 0xffffffa8000c7947 */ /* 0x000fea000383ffff */
.L_x_47:
[----:B------:R-:W-:-:S07]  /*7d00*/  MOV R0, UR4 ;  /* 0x0000000400007c02 */ /* 0x000fce0008000f00 */
.L_x_132:
[----:B-1----:R1:W2:Y:S02]  /*7d10*/  SYNCS.PHASECHK.TRANS64.TRYWAIT P0, [R0+URZ], R2 ;  /* 0x00000002000075a7 */ /* 0x0022a400080011ff */
[----:B--2---:R-:W-:Y:S05]  /*7d20*/  @!P0 NANOSLEEP.SYNCS 0x989680 ;  /* 0x009896800000895d */ /* 0x004fea0003900000 */
[----:B------:R-:W2:Y:S02]  /*7d30*/  @!P0 SYNCS.PHASECHK.TRANS64 P0, [R0+URZ], R2 ;  /* 0x00000002000085a7 */ /* 0x000ea400080010ff */
[----:B--2---:R-:W-:Y:S05]  /*7d40*/  @!P0 BRA `(.L_x_132) ;  /* 0xfffffffc00f08947 */ /* 0x004fea000383ffff */
[----:B------:R-:W-:Y:S05]  /*7d50*/  BRA `(.L_x_133) ;  /* 0xffffffac00b87947 */ /* 0x000fea000383ffff */
.L_x_48:
[----:B------:R-:W-:-:S07]  /*7d60*/  MOV R0, UR5 ;  /* 0x0000000500007c02 */ /* 0x000fce0008000f00 */
.L_x_134:
[----:B-1----:R1:W2:Y:S02]  /*7d70*/  SYNCS.PHASECHK.TRANS64.TRYWAIT P0, [R0+URZ], R3 ;  /* 0x00000003000075a7 */ /* 0x0022a400080011ff */
[----:B--2---:R-:W-:Y:S05]  /*7d80*/  @!P0 NANOSLEEP.SYNCS 0x989680 ;  /* 0x009896800000895d */ /* 0x004fea0003900000 */
[----:B------:R-:W2:Y:S02]  /*7d90*/  @!P0 SYNCS.PHASECHK.TRANS64 P0, [R0+URZ], R3 ;  /* 0x00000003000085a7 */ /* 0x000ea400080010ff */
[----:B--2---:R-:W-:Y:S05]  /*7da0*/  @!P0 BRA `(.L_x_134) ;  /* 0xfffffffc00f08947 */ /* 0x004fea000383ffff */
[----:B------:R-:W-:Y:S05]  /*7db0*/  BRA `(.L_x_135) ;  /* 0xffffffac00c47947 */ /* 0x000fea000383ffff */
.L_x_49:
[----:B------:R-:W-:-:S07]  /*7dc0*/  MOV R0, UR5 ;  /* 0x0000000500007c02 */ /* 0x000fce0008000f00 */
.L_x_136:
[----:B-1----:R1:W2:Y:S02]  /*7dd0*/  SYNCS.PHASECHK.TRANS64.TRYWAIT P0, [R0+URZ], R3 ;  /* 0x00000003000075a7 */ /* 0x0022a400080011ff */
[----:B--2---:R-:W-:Y:S05]  /*7de0*/  @!P0 NANOSLEEP.SYNCS 0x989680 ;  /* 0x009896800000895d */ /* 0x004fea0003900000 */
[----:B------:R-:W2:Y:S02]  /*7df0*/  @!P0 SYNCS.PHASECHK.TRANS64 P0, [R0+URZ], R3 ;  /* 0x00000003000085a7 */ /* 0x000ea400080010ff */
[----:B--2---:R-:W-:Y:S05]  /*7e00*/  @!P0 BRA `(.L_x_136) ;  /* 0xfffffffc00f08947 */ /* 0x004fea000383ffff */
[----:B------:R-:W-:Y:S05]  /*7e10*/  BRA `(.L_x_137) ;  /* 0xffffffac00d07947 */ /* 0x000fea000383ffff */
.L_x_50:
[----:B------:R-:W-:-:S07]  /*7e20*/  MOV R0, UR5 ;  /* 0x0000000500007c02 */ /* 0x000fce0008000f00 */
.L_x_138:
[----:B-1----:R1:W2:Y:S02]  /*7e30*/  SYNCS.PHASECHK.TRANS64.TRYWAIT P0, [R0+URZ], R3 ;  /* 0x00000003000075a7 */ /* 0x0022a400080011ff */
[----:B--2---:R-:W-:Y:S05]  /*7e40*/  @!P0 NANOSLEEP.SYNCS 0x989680 ;  /* 0x009896800000895d */ /* 0x004fea0003900000 */
[----:B------:R-:W2:Y:S02]  /*7e50*/  @!P0 SYNCS.PHASECHK.TRANS64 P0, [R0+URZ], R3 ;  /* 0x00000003000085a7 */ /* 0x000ea400080010ff */
[----:B--2---:R-:W-:Y:S05]  /*7e60*/  @!P0 BRA `(.L_x_138) ;  /* 0xfffffffc00f08947 */ /* 0x004fea000383ffff */
[----:B------:R-:W-:Y:S05]  /*7e70*/  BRA `(.L_x_139) ;  /* 0xffffffac00dc7947 */ /* 0x000fea000383ffff */
.L_x_51:
[----:B------:R-:W-:-:S07]  /*7e80*/  MOV R0, UR5 ;  /* 0x0000000500007c02 */ /* 0x000fce0008000f00 */
.L_x_140:
[----:B-1----:R1:W2:Y:S02]  /*7e90*/  SYNCS.PHASECHK.TRANS64.TRYWAIT P0, [R0+URZ], R3 ;  /* 0x00000003000075a7 */ /* 0x0022a400080011ff */
[----:B--2---:R-:W-:Y:S05]  /*7ea0*/  @!P0 NANOSLEEP.SYNCS 0x989680 ;  /* 0x009896800000895d */ /* 0x004fea0003900000 */
[----:B------:R-:W2:Y:S02]  /*7eb0*/  @!P0 SYNCS.PHASECHK.TRANS64 P0, [R0+URZ], R3 ;  /* 0x00000003000085a7 */ /* 0x000ea400080010ff */
[----:B--2---:R-:W-:Y:S05]  /*7ec0*/  @!P0 BRA `(.L_x_140) ;  /* 0xfffffffc00f08947 */ /* 0x004fea000383ffff */
[----:B------:R-:W-:Y:S05]  /*7ed0*/  BRA `(.L_x_141) ;  /* 0xffffffac00e87947 */ /* 0x000fea000383ffff */
.L_x_54:
[----:B--2---:R2:W3:Y:S02]  /*7ee0*/  SYNCS.PHASECHK.TRANS64.TRYWAIT P0, [R2+URZ+0x100], R4 ;  /* 0x00010004020075a7 */ /* 0x0044e400080011ff */
[----:B---3--:R-:W-:Y:S05]  /*7ef0*/  @!P0 NANOSLEEP.SYNCS 0x989680 ;  /* 0x009896800000895d */ /* 0x008fea0003900000 */
[----:B------:R-:W3:Y:S02]  /*7f00*/  @!P0 SYNCS.PHASECHK.TRANS64 P0, [R2+URZ+0x100], R4 ;  /* 0x00010004020085a7 */ /* 0x000ee400080010ff */
[----:B---3--:R-:W-:Y:S05]  /*7f10*/  @!P0 BRA `(.L_x_54) ;  /* 0xfffffffc00f08947 */ /* 0x008fea000383ffff */
[----:B------:R-:W-:Y:S05]  /*7f20*/  BRA `(.L_x_142) ;  /* 0xffffffb000447947 */ /* 0x000fea000383ffff */
.L_x_55:
[----:B------:R-:W-:-:S07]  /*7f30*/  MOV R2, UR4 ;  /* 0x0000000400027c02 */ /* 0x000fce0008000f00 */
.L_x_143:
[----:B--2---:R2:W3:Y:S02]  /*7f40*/  SYNCS.PHASECHK.TRANS64.TRYWAIT P0, [R2+URZ+0xb0], R5 ;  /* 0x0000b005020075a7 */ /* 0x0044e400080011ff */
[----:B---3--:R-:W-:Y:S05]  /*7f50*/  @!P0 NANOSLEEP.SYNCS 0x989680 ;  /* 0x009896800000895d */ /* 0x008fea0003900000 */
[----:B------:R-:W3:Y:S02]  /*7f60*/  @!P0 SYNCS.PHASECHK.TRANS64 P0, [R2+URZ+0xb0], R5 ;  /* 0x0000b005020085a7 */ /* 0x000ee400080010ff */
[----:B---3--:R-:W-:Y:S05]  /*7f70*/  @!P0 BRA `(.L_x_143) ;  /* 0xfffffffc00f08947 */ /* 0x008fea000383ffff */
[----:B------:R-:W-:Y:S05]  /*7f80*/  BRA `(.L_x_144) ;  /* 0xffffffb000547947 */ /* 0x000fea000383ffff */
.L_x_56:
[----:B--2---:R2:W3:Y:S02]  /*7f90*/  SYNCS.PHASECHK.TRANS64.TRYWAIT P1, [R2+URZ+0xa0], R4 ;  /* 0x0000a004020075a7 */ /* 0x0044e400080211ff */
[----:B---3--:R-:W-:Y:S05]  /*7fa0*/  @!P1 NANOSLEEP.SYNCS 0x989680 ;  /* 0x009896800000995d */ /* 0x008fea0003900000 */
[----:B------:R-:W3:Y:S02]  /*7fb0*/  @!P1 SYNCS.PHASECHK.TRANS64 P1, [R2+URZ+0xa0], R4 ;  /* 0x0000a004020095a7 */ /* 0x000ee400080210ff */
[----:B---3--:R-:W-:Y:S05]  /*7fc0*/  @!P1 BRA `(.L_x_56) ;  /* 0xfffffffc00f09947 */ /* 0x008fea000383ffff */
[----:B------:R-:W-:Y:S05]  /*7fd0*/  BRA `(.L_x_145) ;  /* 0xffffffb000847947 */ /* 0x000fea000383ffff */
.L_x_59:
[----:B------:R-:W-:-:S07]  /*7fe0*/  MOV R0, UR4 ;  /* 0x0000000400007c02 */ /* 0x000fce0008000f00 */
.L_x_146:
[----:B--2---:R2:W3:Y:S02]  /*7ff0*/  SYNCS.PHASECHK.TRANS64.TRYWAIT P0, [R0+URZ+0xb0], R2 ;  /* 0x0000b002000075a7 */ /* 0x0044e400080011ff */
[----:B---3--:R-:W-:Y:S05]  /*8000*/  @!P0 NANOSLEEP.SYNCS 0x989680 ;  /* 0x009896800000895d */ /* 0x008fea0003900000 */
[----:B------:R-:W3:Y:S02]  /*8010*/  @!P0 SYNCS.PHASECHK.TRANS64 P0, [R0+URZ+0xb0], R2 ;  /* 0x0000b002000085a7 */ /* 0x000ee400080010ff */
[----:B---3--:R-:W-:Y:S05]  /*8020*/  @!P0 BRA `(.L_x_146) ;  /* 0xfffffffc00f08947 */ /* 0x008fea000383ffff */
[----:B------:R-:W-:Y:S05]  /*8030*/  BRA `(.L_x_58) ;  /* 0xffffffb000d87947 */ /* 0x000fea000383ffff */
.L_x_66:
[----:B-1----:R1:W2:Y:S02]  /*8040*/  SYNCS.PHASECHK.TRANS64.TRYWAIT P1, [R0+URZ+0xa0], R2 ;  /* 0x0000a002000075a7 */ /* 0x0022a400080211ff */
[----:B--2---:R-:W-:Y:S05]  /*8050*/  @!P1 NANOSLEEP.SYNCS 0x989680 ;  /* 0x009896800000995d */ /* 0x004fea0003900000 */
[----:B------:R-:W2:Y:S02]  /*8060*/  @!P1 SYNCS.PHASECHK.TRANS64 P1, [R0+URZ+0xa0], R2 ;  /* 0x0000a002000095a7 */ /* 0x000ea400080210ff */
[----:B--2---:R-:W-:Y:S05]  /*8070*/  @!P1 BRA `(.L_x_66) ;  /* 0xfffffffc00f09947 */ /* 0x004fea000383ffff */
[----:B------:R-:W-:Y:S05]  /*8080*/  BRA `(.L_x_147) ;  /* 0xffffffb8006c7947 */ /* 0x000fea000383ffff */
.L_x_67:
[----:B------:R-:W-:-:S07]  /*8090*/  MOV R2, UR46 ;  /* 0x0000002e00027c02 */ /* 0x000fce0008000f00 */
.L_x_148:
[----:B-1----:R1:W2:Y:S02]  /*80a0*/  SYNCS.PHASECHK.TRANS64.TRYWAIT P0, [R2+URZ+0xe0], R0 ;  /* 0x0000e000020075a7 */ /* 0x0022a400080011ff */
[----:B--2---:R-:W-:Y:S05]  /*80b0*/  @!P0 NANOSLEEP.SYNCS 0x989680 ;  /* 0x009896800000895d */ /* 0x004fea0003900000 */
[----:B------:R-:W2:Y:S02]  /*80c0*/  @!P0 SYNCS.PHASECHK.TRANS64 P0, [R2+URZ+0xe0], R0 ;  /* 0x0000e000020085a7 */ /* 0x000ea400080010ff */
[----:B--2---:R-:W-:Y:S05]  /*80d0*/  @!P0 BRA `(.L_x_148) ;  /* 0xfffffffc00f08947 */ /* 0x004fea000383ffff */
[----:B------:R-:W-:Y:S05]  /*80e0*/  BRA `(.L_x_149) ;  /* 0xffffffb800bc7947 */ /* 0x000fea000383ffff */
.L_x_70:
[----:B------:R-:W-:Y:S07]  /*80f0*/  MOV R0, UR7 ;  /* 0x0000000700007c02 */ /* 0x000fee0008000f00 */
.L_x_150:
[----:B-1----:R1:W2:Y:S02]  /*8100*/  SYNCS.PHASECHK.TRANS64.TRYWAIT P0, [R0+URZ], R2 ;  /* 0x00000002000075a7 */ /* 0x0022a400080011ff */
[----:B--2---:R-:W-:Y:S05]  /*8110*/  @!P0 NANOSLEEP.SYNCS 0x989680 ;  /* 0x009896800000895d */ /* 0x004fea0003900000 */
[----:B------:R-:W2:Y:S02]  /*8120*/  @!P0 SYNCS.PHASECHK.TRANS64 P0, [R0+URZ], R2 ;  /* 0x00000002000085a7 */ /* 0x000ea400080010ff */
[----:B--2---:R-:W-:Y:S05]  /*8130*/  @!P0 BRA `(.L_x_150) ;  /* 0xfffffffc00f08947 */ /* 0x004fea000383ffff */
[----:B------:R-:W-:Y:S05]  /*8140*/  BRA `(.L_x_69) ;  /* 0xffffffb800d87947 */ /* 0x000fea000383ffff */
.L_x_73:
[----:B------:R-:W-:-:S07]  /*8150*/  MOV R0, UR4 ;  /* 0x0000000400007c02 */ /* 0x000fce0008000f00 */
.L_x_151:
[----:B--2---:R2:W4:Y:S02]  /*8160*/  SYNCS.PHASECHK.TRANS64.TRYWAIT P0, [R0+URZ], R2 ;  /* 0x00000002000075a7 */ /* 0x00452400080011ff */
[----:B----4-:R-:W-:Y:S05]  /*8170*/  @!P0 NANOSLEEP.SYNCS 0x989680 ;  /* 0x009896800000895d */ /* 0x010fea0003900000 */
[----:B------:R-:W4:Y:S02]  /*8180*/  @!P0 SYNCS.PHASECHK.TRANS64 P0, [R0+URZ], R2 ;  /* 0x00000002000085a7 */ /* 0x000f2400080010ff */
[----:B----4-:R-:W-:Y:S05]  /*8190*/  @!P0 BRA `(.L_x_151) ;  /* 0xfffffffc00f08947 */ /* 0x010fea000383ffff */
[----:B------:R-:W-:Y:S05]  /*81a0*/  BRA `(.L_x_152) ;  /* 0xffffffc000047947 */ /* 0x000fea000383ffff */
.L_x_74:
[----:B------:R-:W-:-:S07]  /*81b0*/  MOV R0, UR5 ;  /* 0x0000000500007c02 */ /* 0x000fce0008000f00 */
.L_x_153:
[----:B-1----:R1:W2:Y:S02]  /*81c0*/  SYNCS.PHASECHK.TRANS64.TRYWAIT P0, [R0+URZ], R3 ;  /* 0x00000003000075a7 */ /* 0x0022a400080011ff */
[----:B--2---:R-:W-:Y:S05]  /*81d0*/  @!P0 NANOSLEEP.SYNCS 0x989680 ;  /* 0x009896800000895d */ /* 0x004fea0003900000 */
[----:B------:R-:W2:Y:S02]  /*81e0*/  @!P0 SYNCS.PHASECHK.TRANS64 P0, [R0+URZ], R3 ;  /* 0x00000003000085a7 */ /* 0x000ea400080010ff */
[----:B--2---:R-:W-:Y:S05]  /*81f0*/  @!P0 BRA `(.L_x_153) ;  /* 0xfffffffc00f08947 */ /* 0x004fea000383ffff */
[----:B------:R-:W-:Y:S05]  /*8200*/  BRA `(.L_x_154) ;  /* 0xffffffc000107947 */ /* 0x000fea000383ffff */
.L_x_75:
[----:B------:R-:W-:-:S07]  /*8210*/  MOV R0, UR5 ;  /* 0x0000000500007c02 */ /* 0x000fce0008000f00 */
.L_x_155:
[----:B-1----:R1:W2:Y:S02]  /*8220*/  SYNCS.PHASECHK.TRANS64.TRYWAIT P0, [R0+URZ], R3 ;  /* 0x00000003000075a7 */ /* 0x0022a400080011ff */
[----:B--2---:R-:W-:Y:S05]  /*8230*/  @!P0 NANOSLEEP.SYNCS 0x989680 ;  /* 0x009896800000895d */ /* 0x004fea0003900000 */
[----:B------:R-:W2:Y:S02]  /*8240*/  @!P0 SYNCS.PHASECHK.TRANS64 P0, [R0+URZ], R3 ;  /* 0x00000003000085a7 */ /* 0x000ea400080010ff */
[----:B--2---:R-:W-:Y:S05]  /*8250*/  @!P0 BRA `(.L_x_155) ;  /* 0xfffffffc00f08947 */ /* 0x004fea000383ffff */
[----:B------:R-:W-:Y:S05]  /*8260*/  BRA `(.L_x_156) ;  /* 0xffffffc0001c7947 */ /* 0x000fea000383ffff */
.L_x_76:
[----:B-1----:R-:W-:-:S07]  /*8270*/  MOV R0, UR4 ;  /* 0x0000000400007c02 */ /* 0x002fce0008000f00 */
.L_x_157:
[----:B-1----:R1:W2:Y:S02]  /*8280*/  SYNCS.PHASECHK.TRANS64.TRYWAIT P0, [R0+URZ], R2 ;  /* 0x00000002000075a7 */ /* 0x0022a400080011ff */
[----:B--2---:R-:W-:Y:S05]  /*8290*/  @!P0 NANOSLEEP.SYNCS 0x989680 ;  /* 0x009896800000895d */ /* 0x004fea0003900000 */
[----:B------:R-:W2:Y:S02]  /*82a0*/  @!P0 SYNCS.PHASECHK.TRANS64 P0, [R0+URZ], R2 ;  /* 0x00000002000085a7 */ /* 0x000ea400080010ff */
[----:B--2---:R-:W-:Y:S05]  /*82b0*/  @!P0 BRA `(.L_x_157) ;  /* 0xfffffffc00f08947 */ /* 0x004fea000383ffff */
[----:B------:R-:W-:Y:S05]  /*82c0*/  BRA `(.L_x_158) ;  /* 0xffffffc000287947 */ /* 0x000fea000383ffff */
.L_x_81:
[----:B---3--:R3:W4:Y:S02]  /*82d0*/  SYNCS.PHASECHK.TRANS64.TRYWAIT P0, [R12+URZ+0xa0], R0 ;  /* 0x0000a0000c0075a7 */ /* 0x00872400080011ff */
[----:B----4-:R-:W-:Y:S05]  /*82e0*/  @!P0 NANOSLEEP.SYNCS 0x989680 ;  /* 0x009896800000895d */ /* 0x010fea0003900000 */
[----:B------:R-:W4:Y:S02]  /*82f0*/  @!P0 SYNCS.PHASECHK.TRANS64 P0, [R12+URZ+0xa0], R0 ;  /* 0x0000a0000c0085a7 */ /* 0x000f2400080010ff */
[----:B----4-:R-:W-:Y:S05]  /*8300*/  @!P0 BRA `(.L_x_81) ;  /* 0xfffffffc00f08947 */ /* 0x010fea000383ffff */
[----:B------:R-:W-:Y:S05]  /*8310*/  BRA `(.L_x_159) ;  /* 0xffffffc400387947 */ /* 0x000fea000383ffff */
.L_x_84:
[----:B-1----:R-:W-:Y:S07]  /*8320*/  MOV R0, UR24 ;  /* 0x0000001800007c02 */ /* 0x002fee0008000f00 */
.L_x_160:
[----:B-1----:R1:W3:Y:S02]  /*8330*/  SYNCS.PHASECHK.TRANS64.TRYWAIT P2, [R0+URZ+0x98], R6 ;  /* 0x00009806000075a7 */ /* 0x0022e400080411ff */
[----:B---3--:R-:W-:Y:S05]  /*8340*/  @!P2 NANOSLEEP.SYNCS 0x989680 ;  /* 0x009896800000a95d */ /* 0x008fea0003900000 */
[----:B------:R-:W3:Y:S02]  /*8350*/  @!P2 SYNCS.PHASECHK.TRANS64 P2, [R0+URZ+0x98], R6 ;  /* 0x000098060000a5a7 */ /* 0x000ee400080410ff */
[----:B---3--:R-:W-:Y:S05]  /*8360*/  @!P2 BRA `(.L_x_160) ;  /* 0xfffffffc00f0a947 */ /* 0x008fea000383ffff */
[----:B------:R-:W-:Y:S05]  /*8370*/  BRA `(.L_x_83) ;  /* 0xffffffc8009c7947 */ /* 0x000fea000383ffff */
.L_x_87:
[----:B------:R-:W-:Y:S07]  /*8380*/  MOV R0, UR4 ;  /* 0x0000000400007c02 */ /* 0x000fee0008000f00 */
.L_x_161:
[----:B-1----:R1:W3:Y:S02]  /*8390*/  SYNCS.PHASECHK.TRANS64.TRYWAIT P0, [R0+URZ+0x78], R9 ;  /* 0x00007809000075a7 */ /* 0x0022e400080011ff */
[----:B---3--:R-:W-:Y:S05]  /*83a0*/  @!P0 NANOSLEEP.SYNCS 0x989680 ;  /* 0x009896800000895d */ /* 0x008fea0003900000 */
[----:B------:R-:W3:Y:S02]  /*83b0*/  @!P0 SYNCS.PHASECHK.TRANS64 P0, [R0+URZ+0x78], R9 ;  /* 0x00007809000085a7 */ /* 0x000ee400080010ff */
[----:B---3--:R-:W-:Y:S05]  /*83c0*/  @!P0 BRA `(.L_x_161) ;  /* 0xfffffffc00f08947 */ /* 0x008fea000383ffff */
[----:B------:R-:W-:Y:S05]  /*83d0*/  BRA `(.L_x_162) ;  /* 0xffffffc800fc7947 */ /* 0x000fea000383ffff */
.L_x_88:
[----:B------:R-:W-:Y:S07]  /*83e0*/  MOV R6, UR5 ;  /* 0x0000000500067c02 */ /* 0x000fee0008000f00 */
.L_x_163:
[----:B-1----:R1:W3:Y:S02]  /*83f0*/  SYNCS.PHASECHK.TRANS64.TRYWAIT P0, [R6+URZ+0x78], R0 ;  /* 0x00007800060075a7 */ /* 0x0022e400080011ff */
[----:B---3--:R-:W-:Y:S05]  /*8400*/  @!P0 NANOSLEEP.SYNCS 0x989680 ;  /* 0x009896800000895d */ /* 0x008fea0003900000 */
[----:B------:R-:W3:Y:S02]  /*8410*/  @!P0 SYNCS.PHASECHK.TRANS64 P0, [R6+URZ+0x78], R0 ;  /* 0x00007800060085a7 */ /* 0x000ee400080010ff */
[----:B---3--:R-:W-:Y:S05]  /*8420*/  @!P0 BRA `(.L_x_163) ;  /* 0xfffffffc00f08947 */ /* 0x008fea000383ffff */
[----:B------:R-:W-:Y:S05]  /*8430*/  BRA `(.L_x_164) ;  /* 0xffffffcc00587947 */ /* 0x000fea000383ffff */
.L_x_90:
[----:B------:R-:W-:-:S07]  /*8440*/  MOV R0, UR4 ;  /* 0x0000000400007c02 */ /* 0x000fce0008000f00 */
.L_x_165:
[----:B-1----:R1:W4:Y:S02]  /*8450*/  SYNCS.PHASECHK.TRANS64.TRYWAIT P0, [R0+URZ], R2 ;  /* 0x00000002000075a7 */ /* 0x00232400080011ff */
[----:B----4-:R-:W-:Y:S05]  /*8460*/  @!P0 NANOSLEEP.SYNCS 0x989680 ;  /* 0x009896800000895d */ /* 0x010fea0003900000 */
[----:B------:R-:W4:Y:S02]  /*8470*/  @!P0 SYNCS.PHASECHK.TRANS64 P0, [R0+URZ], R2 ;  /* 0x00000002000085a7 */ /* 0x000f2400080010ff */
[----:B----4-:R-:W-:Y:S05]  /*8480*/  @!P0 BRA `(.L_x_165) ;  /* 0xfffffffc00f08947 */ /* 0x010fea000383ffff */
[----:B------:R-:W-:Y:S05]  /*8490*/  BRA `(.L_x_166) ;  /* 0xffffffcc00e87947 */ /* 0x000fea000383ffff */
.L_x_91:
[----:B------:R-:W-:-:S07]  /*84a0*/  MOV R0, UR5 ;  /* 0x0000000500007c02 */ /* 0x000fce0008000f00 */
.L_x_167:
[----:B-1----:R1:W4:Y:S02]  /*84b0*/  SYNCS.PHASECHK.TRANS64.TRYWAIT P0, [R0+URZ], R2 ;  /* 0x00000002000075a7 */ /* 0x00232400080011ff */
[----:B----4-:R-:W-:Y:S05]  /*84c0*/  @!P0 NANOSLEEP.SYNCS 0x989680 ;  /* 0x009896800000895d */ /* 0x010fea0003900000 */
[----:B------:R-:W4:Y:S02]  /*84d0*/  @!P0 SYNCS.PHASECHK.TRANS64 P0, [R0+URZ], R2 ;  /* 0x00000002000085a7 */ /* 0x000f2400080010ff */
[----:B----4-:R-:W-:Y:S05]  /*84e0*/  @!P0 BRA `(.L_x_167) ;  /* 0xfffffffc00f08947 */ /* 0x010fea000383ffff */
[----:B------:R-:W-:Y:S05]  /*84f0*/  BRA `(.L_x_168) ;  /* 0xffffffcc00f47947 */ /* 0x000fea000383ffff */
.L_x_93:
[----:B-1----:R1:W2:Y:S02]  /*8500*/  SYNCS.PHASECHK.TRANS64.TRYWAIT P0, [R0+URZ+0xa0], R2 ;  /* 0x0000a002000075a7 */ /* 0x0022a400080011ff */
[----:B--2---:R-:W-:Y:S05]  /*8510*/  @!P0 NANOSLEEP.SYNCS 0x989680 ;  /* 0x009896800000895d */ /* 0x004fea0003900000 */
[----:B------:R-:W2:Y:S02]  /*8520*/  @!P0 SYNCS.PHASECHK.TRANS64 P0, [R0+URZ+0xa0], R2 ;  /* 0x0000a002000085a7 */ /* 0x000ea400080010ff */
[----:B--2---:R-:W-:Y:S05]  /*8530*/  @!P0 BRA `(.L_x_93) ;  /* 0xfffffffc00f08947 */ /* 0x004fea000383ffff */
[----:B------:R-:W-:Y:S05]  /*8540*/  BRA `(.L_x_169) ;  /* 0xffffffd000e47947 */ /* 0x000fea000383ffff */
.L_x_103:
[----:B-1----:R1:W3:Y:S02]  /*8550*/  SYNCS.PHASECHK.TRANS64.TRYWAIT P1, [R2+URZ+0x60], R0 ;  /* 0x00006000020075a7 */ /* 0x0022e400080211ff */
[----:B---3--:R-:W-:Y:S05]  /*8560*/  @!P1 NANOSLEEP.SYNCS 0x989680 ;  /* 0x009896800000995d */ /* 0x008fea0003900000 */
[----:B------:R-:W3:Y:S02]  /*8570*/  @!P1 SYNCS.PHASECHK.TRANS64 P1, [R2+URZ+0x60], R0 ;  /* 0x00006000020095a7 */ /* 0x000ee400080210ff */
[----:B---3--:R-:W-:Y:S05]  /*8580*/  @!P1 BRA `(.L_x_103) ;  /* 0xfffffffc00f09947 */ /* 0x008fea000383ffff */
[----:B------:R-:W-:Y:S05]  /*8590*/  BRA `(.L_x_102) ;  /* 0xffffffe000647947 */ /* 0x000fea000383ffff */
.L_x_105:
[----:B--2---:R2:W3:Y:S02]  /*85a0*/  SYNCS.PHASECHK.TRANS64.TRYWAIT P0, [R72+URZ+0xc0], R3 ;  /* 0x0000c003480075a7 */ /* 0x0044e400080011ff */
[----:B---3--:R-:W-:Y:S05]  /*85b0*/  @!P0 NANOSLEEP.SYNCS 0x989680 ;  /* 0x009896800000895d */ /* 0x008fea0003900000 */
[----:B------:R-:W3:Y:S02]  /*85c0*/  @!P0 SYNCS.PHASECHK.TRANS64 P0, [R72+URZ+0xc0], R3 ;  /* 0x0000c003480085a7 */ /* 0x000ee400080010ff */
[----:B---3--:R-:W-:Y:S05]  /*85d0*/  @!P0 BRA `(.L_x_105) ;  /* 0xfffffffc00f08947 */ /* 0x008fea000383ffff */
[----:B------:R-:W-:Y:S05]  /*85e0*/  BRA `(.L_x_104) ;  /* 0xffffffe000dc7947 */ /* 0x000fea000383ffff */
.L_x_116:
[----:B-1----:R1:W2:Y:S02]  /*85f0*/  SYNCS.PHASECHK.TRANS64.TRYWAIT P0, [R2+URZ+0x60], R73 ;  /* 0x00006049020075a7 */ /* 0x0022a400080011ff */
[----:B--2---:R-:W-:Y:S05]  /*8600*/  @!P0 NANOSLEEP.SYNCS 0x989680 ;  /* 0x009896800000895d */ /* 0x004fea0003900000 */
[----:B------:R-:W2:Y:S02]  /*8610*/  @!P0 SYNCS.PHASECHK.TRANS64 P0, [R2+URZ+0x60], R73 ;  /* 0x00006049020085a7 */ /* 0x000ea400080010ff */
[----:B--2---:R-:W-:Y:S05]  /*8620*/  @!P0 BRA `(.L_x_116) ;  /* 0xfffffffc00f08947 */ /* 0x004fea000383ffff */
[----:B------:R-:W-:Y:S05]  /*8630*/  BRA `(.L_x_115) ;  /* 0xffffffe800a87947 */ /* 0x000fea000383ffff */
        .weak           $__internal_0_$__cuda_sm10x_tcgen05_guardrail_trap_col_being_dealloced_not_returned_by_alloc
        .type           $__internal_0_$__cuda_sm10x_tcgen05_guardrail_trap_col_being_dealloced_not_returned_by_alloc,@function
        .size           $__internal_0_$__cuda_sm10x_tcgen05_guardrail_trap_col_being_dealloced_not_returned_by_alloc,($__internal_1_$__cuda_sm10x_tcgen05_guardrail_trap_phase_invalid_during_alloc - $__internal_0_$__cuda_sm10x_tcgen05_guardrail_trap_col_being_dealloced_not_returned_by_alloc)
$__internal_0_$__cuda_sm10x_tcgen05_guardrail_trap_col_being_dealloced_not_returned_by_alloc:
[----:B------:R-:W-:Y:S05]  /*8640*/  BPT.TRAP 0x1 ;  /* 0x000000040000795c */ /* 0x000fea0000300000 */
[----:B------:R-:W-:-:S04]  /*8650*/  HFMA2 R3, -RZ, RZ, 0, 0 ;  /* 0x00000000ff037431 */ /* 0x000fc800000001ff */
[----:B------:R-:W-:Y:S05]  /*8660*/  RET.REL.NODEC R2 `(_ZN7cutlass13device_kernelINS_4gemm6kernel13GemmUniversalIN4cute5tupleIJiiiiEEENS1_10collective13CollectiveMmaINS1_35MainloopSm100TmaUmmaWarpSpecializedILi6ELi2ELi4ENS5_IJNS4_1CILi4EEENSA_ILi2EEENSA_ILi1EEEEEEEENS5_IJNSA_ILi64EEESG_SG_EEEfNS5_IJlSD_lEEEfSI_NS4_8TiledMMAINS4_8MMA_AtomIJNS4_17SM100_MMA_TF32_SSINS_10tfloat32_tESM_fLi64ELi64ELNS4_4UMMA5MajorE0ELSO_0ELNSN_7ScaleInE0ELSP_0EEEEEENS4_6LayoutINS5_IJSD_SD_SD_EEENS5_IJNSA_ILi0EEESU_SU_EEEEENS5_IJNS4_10UnderscoreESX_SX_EEEEENS4_23SM90_TMA_LOAD_MULTICASTENS4_14ComposedLayoutINS4_7SwizzleILi3ELi4ELi3EEENS4_18smem_ptr_flag_bitsILi32EEENSS_INS5_IJNSA_ILi8EEENSA_ILi32EEEEEENS5_IJS17_SD_EEEEEEEvNS4_8identityES10_S1B_vS1C_EENS_8epilogue10collective18CollectiveEpilogueINS1E_23Sm100TmaWarpSpecializedILi3ELi2ELi16ELb1ELb0EEEJSH_NS5_IJNSS_ISG_SD_EENSS_IS17_SD_EEEEEfSI_fSI_NS1E_6fusion15FusionCallbacksIS1I_NS1M_17LinearCombinationIffffLNS_15FloatRoundStyleE2EEESH_S1L_JEEENS4_5SM1004TMEM4LOAD26SM100_TMEM_LOAD_16dp128b8xENS4_13SM90_TMA_LOADES1B_NS4_17SM75_U32x4_LDSM_NENS4_14SM90_TMA_STOREES1B_NS4_17SM90_U32x4_STSM_NENS4_39AutoVectorizingCopyWithAssumedAlignmentILi128EEEEEEvvEEEEvNT_6ParamsE) ;  /* 0xffffff7802647950 */ /* 0x000fea0003c3ffff */
        .weak           $__internal_1_$__cuda_sm10x_tcgen05_guardrail_trap_phase_invalid_during_alloc
        .type           $__internal_1_$__cuda_sm10x_tcgen05_guardrail_trap_phase_invalid_during_alloc,@function
        .size           $__internal_1_$__cuda_sm10x_tcgen05_guardrail_trap_phase_invalid_during_alloc,($__internal_2_$__cuda_sm10x_tcgen05_guardrail_trap_unallocated_columns_being_dealloced - $__internal_1_$__cuda_sm10x_tcgen05_guardrail_trap_phase_invalid_during_alloc)
$__internal_1_$__cuda_sm10x_tcgen05_guardrail_trap_phase_invalid_during_alloc:
[----:B------:R-:W-:Y:S05]  /*8670*/  BPT.TRAP 0x1 ;  /* 0x000000040000795c */ /* 0x000fea0000300000 */
[----:B------:R-:W-:-:S04]  /*8680*/  MOV R5, 0x0 ;  /* 0x0000000000057802 */ /* 0x000fc80000000f00 */
[----:B------:R-:W-:Y:S05]  /*8690*/  RET.REL.NODEC R4 `(_ZN7cutlass13device_kernelINS_4gemm6kernel13GemmUniversalIN4cute5tupleIJiiiiEEENS1_10collective13CollectiveMmaINS1_35MainloopSm100TmaUmmaWarpSpecializedILi6ELi2ELi4ENS5_IJNS4_1CILi4EEENSA_ILi2EEENSA_ILi1EEEEEEEENS5_IJNSA_ILi64EEESG_SG_EEEfNS5_IJlSD_lEEEfSI_NS4_8TiledMMAINS4_8MMA_AtomIJNS4_17SM100_MMA_TF32_SSINS_10tfloat32_tESM_fLi64ELi64ELNS4_4UMMA5MajorE0ELSO_0ELNSN_7ScaleInE0ELSP_0EEEEEENS4_6LayoutINS5_IJSD_SD_SD_EEENS5_IJNSA_ILi0EEESU_SU_EEEEENS5_IJNS4_10UnderscoreESX_SX_EEEEENS4_23SM90_TMA_LOAD_MULTICASTENS4_14ComposedLayoutINS4_7SwizzleILi3ELi4ELi3EEENS4_18smem_ptr_flag_bitsILi32EEENSS_INS5_IJNSA_ILi8EEENSA_ILi32EEEEEENS5_IJS17_SD_EEEEEEEvNS4_8identityES10_S1B_vS1C_EENS_8epilogue10collective18CollectiveEpilogueINS1E_23Sm100TmaWarpSpecializedILi3ELi2ELi16ELb1ELb0EEEJSH_NS5_IJNSS_ISG_SD_EENSS_IS17_SD_EEEEEfSI_fSI_NS1E_6fusion15FusionCallbacksIS1I_NS1M_17LinearCombinationIffffLNS_15FloatRoundStyleE2EEESH_S1L_JEEENS4_5SM1004TMEM4LOAD26SM100_TMEM_LOAD_16dp128b8xENS4_13SM90_TMA_LOADES1B_NS4_17SM75_U32x4_LDSM_NENS4_14SM90_TMA_STOREES1B_NS4_17SM90_U32x4_STSM_NENS4_39AutoVectorizingCopyWithAssumedAlignmentILi128EEEEEEvvEEEEvNT_6ParamsE) ;  /* 0xffffff7804587950 */ /* 0x000fea0003c3ffff */
        .weak           $__internal_2_$__cuda_sm10x_tcgen05_guardrail_trap_unallocated_columns_being_dealloced
        .type           $__internal_2_$__cuda_sm10x_tcgen05_guardrail_trap_unallocated_columns_being_dealloced,@function
        .size           $__internal_2_$__cuda_sm10x_tcgen05_guardrail_trap_unallocated_columns_being_dealloced,(.L_x_171 - $__internal_2_$__cuda_sm10x_tcgen05_guardrail_trap_unallocated_columns_being_dealloced)
$__internal_2_$__cuda_sm10x_tcgen05_guardrail_trap_unallocated_columns_being_dealloced:
[----:B------:R-:W-:Y:S05]  /*86a0*/  BPT.TRAP 0x1 ;  /* 0x000000040000795c */ /* 0x000fea0000300000 */
[----:B------:R-:W-:-:S04]  /*86b0*/  HFMA2 R3, -RZ, RZ, 0, 0 ;  /* 0x00000000ff037431 */ /* 0x000fc800000001ff */
[----:B------:R-:W-:Y:S05]  /*86c0*/  RET.REL.NODEC R2 `(_ZN7cutlass13device_kernelINS_4gemm6kernel13GemmUniversalIN4cute5tupleIJiiiiEEENS1_10collective13CollectiveMmaINS1_35MainloopSm100TmaUmmaWarpSpecializedILi6ELi2ELi4ENS5_IJNS4_1CILi4EEENSA_ILi2EEENSA_ILi1EEEEEEEENS5_IJNSA_ILi64EEESG_SG_EEEfNS5_IJlSD_lEEEfSI_NS4_8TiledMMAINS4_8MMA_AtomIJNS4_17SM100_MMA_TF32_SSINS_10tfloat32_tESM_fLi64ELi64ELNS4_4UMMA5MajorE0ELSO_0ELNSN_7ScaleInE0ELSP_0EEEEEENS4_6LayoutINS5_IJSD_SD_SD_EEENS5_IJNSA_ILi0EEESU_SU_EEEEENS5_IJNS4_10UnderscoreESX_SX_EEEEENS4_23SM90_TMA_LOAD_MULTICASTENS4_14ComposedLayoutINS4_7SwizzleILi3ELi4ELi3EEENS4_18smem_ptr_flag_bitsILi32EEENSS_INS5_IJNSA_ILi8EEENSA_ILi32EEEEEENS5_IJS17_SD_EEEEEEEvNS4_8identityES10_S1B_vS1C_EENS_8epilogue10collective18CollectiveEpilogueINS1E_23Sm100TmaWarpSpecializedILi3ELi2ELi16ELb1ELb0EEEJSH_NS5_IJNSS_ISG_SD_EENSS_IS17_SD_EEEEEfSI_fSI_NS1E_6fusion15FusionCallbacksIS1I_NS1M_17LinearCombinationIffffLNS_15FloatRoundStyleE2EEESH_S1L_JEEENS4_5SM1004TMEM4LOAD26SM100_TMEM_LOAD_16dp128b8xENS4_13SM90_TMA_LOADES1B_NS4_17SM75_U32x4_LDSM_NENS4_14SM90_TMA_STOREES1B_NS4_17SM90_U32x4_STSM_NENS4_39AutoVectorizingCopyWithAssumedAlignmentILi128EEEEEEvvEEEEvNT_6ParamsE) ;  /* 0xffffff78024c7950 */ /* 0x000fea0003c3ffff */
.L_x_170:
[----:B------:R-:W-:-:S00]  /*86d0*/  BRA `(.L_x_170) ;  /* 0xfffffffc00fc7947 */ /* 0x000fc0000383ffff */
[----:B------:R-:W-:-:S00]  /*86e0*/  NOP ;  /* 0x0000000000007918 */ /* 0x000fc00000000000 */
        /* <DEDUP_REMOVED lines=9> */
.L_x_171:


//--------------------- .nv.global.init           --------------------------
	.section	.nv.global.init,"aw",@progbits
.nv.global.init:
	.type		$str$27,@object
	.size		$str$27,($str$28 - $str$27)
$str$27:
        /*0000*/ 	.byte	0x28, 0x61, 0x64, 0x64, 0x72, 0x65, 0x73, 0x73, 0x20, 0x26, 0x20, 0x6d, 0x61, 0x73, 0x6b, 0x29
        /*0010*/ 	.byte	0x20, 0x3d, 0x3d, 0x20, 0x30, 0x00
	.type		$str$28,@object
	.size		$str$28,($str$26 - $str$28)
$str$28:
        /*0016*/ 	.byte	0x2f, 0x74, 0x6d, 0x70, 0x2f, 0x63, 0x75, 0x74, 0x6c, 0x61, 0x73, 0x73, 0x5f, 0x73, 0x77, 0x65
        /*0026*/ 	.byte	0x65, 0x70, 0x5f, 0x73, 0x72, 0x63, 0x2f, 0x69, 0x6e, 0x63, 0x6c, 0x75, 0x64, 0x65, 0x2f, 0x63
        /*0036*/ 	.byte	0x75, 0x74, 0x65, 0x2f, 0x70, 0x6f, 0x69, 0x6e, 0x74, 0x65, 0x72, 0x5f, 0x66, 0x6c, 0x61, 0x67
        /*0046*/ 	.byte	0x67, 0x65, 0x64, 0x2e, 0x68, 0x70, 0x70, 0x00
	.type		$str$26,@object
	.size		$str$26,($str$25 - $str$26)
$str$26:
        /*004e*/ 	.byte	0x2f, 0x74, 0x6d, 0x70, 0x2f, 0x63, 0x75, 0x74, 0x6c, 0x61, 0x73, 0x73, 0x5f, 0x73, 0x77, 0x65
        /*005e*/ 	.byte	0x65, 0x70, 0x5f, 0x73, 0x72, 0x63, 0x2f, 0x69, 0x6e, 0x63, 0x6c, 0x75, 0x64, 0x65, 0x2f, 0x63
        /*006e*/ 	.byte	0x75, 0x74, 0x65, 0x2f, 0x61, 0x74, 0x6f, 0x6d, 0x2f, 0x63, 0x6f, 0x70, 0x79, 0x5f, 0x74, 0x72
        /*007e*/ 	.byte	0x61, 0x69, 0x74, 0x73, 0x5f, 0x73, 0x6d, 0x31, 0x30, 0x30, 0x2e, 0x68, 0x70, 0x70, 0x00
	.type		$str$25,@object
	.size		$str$25,(__unnamed_1 - $str$25)
$str$25:
        /*008d*/ 	.byte	0x28, 0x28, 0x75, 0x69, 0x6e, 0x74, 0x33, 0x32, 0x5f, 0x74, 0x28, 0x74, 0x68, 0x72, 0x65, 0x61
        /*009d*/ 	.byte	0x64, 0x49, 0x64, 0x78, 0x2e, 0x78, 0x29, 0x20, 0x2f, 0x20, 0x33, 0x32, 0x29, 0x20, 0x25, 0x20
        /*00ad*/ 	.byte	0x34, 0x29, 0x20, 0x3d, 0x3d, 0x20, 0x28, 0x28, 0x28, 0x74, 0x6d, 0x65, 0x6d, 0x5f, 0x61, 0x64
        /*00bd*/ 	.byte	0x64, 0x72, 0x20, 0x3e, 0x3e, 0x20, 0x31, 0x36, 0x29, 0x20, 0x2f, 0x20, 0x33, 0x32, 0x29, 0x20
        /*00cd*/ 	.byte	0x25, 0x20, 0x34, 0x29, 0x00
	.type		__unnamed_1,@object
	.size		__unnamed_1,(__unnamed_2 - __unnamed_1)
__unnamed_1:
        /*00d2*/ 	.byte	0x61, 0x75, 0x74, 0x6f, 0x20, 0x63, 0x75, 0x74, 0x65, 0x3a, 0x3a, 0x61, 0x73, 0x5f, 0x70, 0x6f
        /* <DEDUP_REMOVED lines=23> */
        /*0252*/ 	.byte	0x3c, 0x32, 0x30, 0x34, 0x38, 0x3e, 0x3e, 0x3e, 0x3e, 0x5d, 0x00
	.type		__unnamed_2,@object
	.size		__unnamed_2,(.L_2 - __unnamed_2)
__unnamed_2:
        /* <DEDUP_REMOVED lines=45> */
        /*052d*/ 	.byte	0x3e, 0x3e, 0x3e, 0x5d, 0x00
.L_2:


//--------------------- .nv.shared._ZN7cutlass13device_kernelINS_4gemm6kernel13GemmUniversalIN4cute5tupleIJiiiiEEENS1_10collective13CollectiveMmaINS1_35MainloopSm100TmaUmmaWarpSpecializedILi6ELi2ELi4ENS5_IJNS4_1CILi4EEENSA_ILi2EEENSA_ILi1EEEEEEEENS5_IJNSA_ILi64EEESG_SG_EEEfNS5_IJlSD_lEEEfSI_NS4_8TiledMMAINS4_8MMA_AtomIJNS4_17SM100_MMA_TF32_SSINS_10tfloat32_tESM_fLi64ELi64ELNS4_4UMMA5MajorE0ELSO_0ELNSN_7ScaleInE0ELSP_0EEEEEENS4_6LayoutINS5_IJSD_SD_SD_EEENS5_IJNSA_ILi0EEESU_SU_EEEEENS5_IJNS4_10UnderscoreESX_SX_EEEEENS4_23SM90_TMA_LOAD_MULTICASTENS4_14ComposedLayoutINS4_7SwizzleILi3ELi4ELi3EEENS4_18smem_ptr_flag_bitsILi32EEENSS_INS5_IJNSA_ILi8EEENSA_ILi32EEEEEENS5_IJS17_SD_EEEEEEEvNS4_8identityES10_S1B_vS1C_EENS_8epilogue10collective18CollectiveEpilogueINS1E_23Sm100TmaWarpSpecializedILi3ELi2ELi16ELb1ELb0EEEJSH_NS5_IJNSS_ISG_SD_EENSS_IS17_SD_EEEEEfSI_fSI_NS1E_6fusion15FusionCallbacksIS1I_NS1M_17LinearCombinationIffffLNS_15FloatRoundStyleE2EEESH_S1L_JEEENS4_5SM1004TMEM4LOAD26SM100_TMEM_LOAD_16dp128b8xENS4_13SM90_TMA_LOADES1B_NS4_17SM75_U32x4_LDSM_NENS4_14SM90_TMA_STOREES1B_NS4_17SM90_U32x4_STSM_NENS4_39AutoVectorizingCopyWithAssumedAlignmentILi128EEEEEEvvEEEEvNT_6ParamsE --------------------------
	.section	.nv.shared._ZN7cutlass13device_kernelINS_4gemm6kernel13GemmUniversalIN4cute5tupleIJiiiiEEENS1_10collective13CollectiveMmaINS1_35MainloopSm100TmaUmmaWarpSpecializedILi6ELi2ELi4ENS5_IJNS4_1CILi4EEENSA_ILi2EEENSA_ILi1EEEEEEEENS5_IJNSA_ILi64EEESG_SG_EEEfNS5_IJlSD_lEEEfSI_NS4_8TiledMMAINS4_8MMA_AtomIJNS4_17SM100_MMA_TF32_SSINS_10tfloat32_tESM_fLi64ELi64ELNS4_4UMMA5MajorE0ELSO_0ELNSN_7ScaleInE0ELSP_0EEEEEENS4_6LayoutINS5_IJSD_SD_SD_EEENS5_IJNSA_ILi0EEESU_SU_EEEEENS5_IJNS4_10UnderscoreESX_SX_EEEEENS4_23SM90_TMA_LOAD_MULTICASTENS4_14ComposedLayoutINS4_7SwizzleILi3ELi4ELi3EEENS4_18smem_ptr_flag_bitsILi32EEENSS_INS5_IJNSA_ILi8EEENSA_ILi32EEEEEENS5_IJS17_SD_EEEEEEEvNS4_8identityES10_S1B_vS1C_EENS_8epilogue10collective18CollectiveEpilogueINS1E_23Sm100TmaWarpSpecializedILi3ELi2ELi16ELb1ELb0EEEJSH_NS5_IJNSS_ISG_SD_EENSS_IS17_SD_EEEEEfSI_fSI_NS1E_6fusion15FusionCallbacksIS1I_NS1M_17LinearCombinationIffffLNS_15FloatRoundStyleE2EEESH_S1L_JEEENS4_5SM1004TMEM4LOAD26SM100_TMEM_LOAD_16dp128b8xENS4_13SM90_TMA_LOADES1B_NS4_17SM75_U32x4_LDSM_NENS4_14SM90_TMA_STOREES1B_NS4_17SM90_U32x4_STSM_NENS4_39AutoVectorizingCopyWithAssumedAlignmentILi128EEEEEEvvEEEEvNT_6ParamsE,"aw",@nobits
	.sectionflags	@""
	.align	16
	.zero		1024


//--------------------- .nv.shared.reserved.0     --------------------------
	.section	.nv.shared.reserved.0,"aw",@nobits
	.weak		__nv_reservedSMEM_offset_0_alias
	.size		__nv_reservedSMEM_offset_0_alias, 0, 64
	.other		__nv_reservedSMEM_offset_0_alias,@"STO_CUDA_RESERVED_SHARED STV_DEFAULT"
__nv_reservedSMEM_offset_0_alias:
	.zero		0
.nv.shared.reserved.0:
	.zero		64
	.weak		__nv_reservedSMEM_tcgen05_partition
	.type		__nv_reservedSMEM_tcgen05_partition,@object
	.size		__nv_reservedSMEM_tcgen05_partition,(.L_0 - __nv_reservedSMEM_tcgen05_partition)
__nv_reservedSMEM_tcgen05_partition:
	.zero		32
.L_0:


//--------------------- .nv.global                --------------------------
	.section	.nv.global,"aw",@nobits
.nv.global:
	.type		_ZN40_INTERNAL_638dc0e6_4_k_cu_89e12fc4_255244cute1_E,@object
	.size		_ZN40_INTERNAL_638dc0e6_4_k_cu_89e12fc4_255244cute1_E,(_ZN40_INTERNAL_638dc0e6_4_k_cu_89e12fc4_255244cuda3std3__45__cpo6cbeginE - _ZN40_INTERNAL_638dc0e6_4_k_cu_89e12fc4_255244cute1_E)
_ZN40_INTERNAL_638dc0e6_4_k_cu_89e12fc4_255244cute1_E:
	.zero		1
	.type		_ZN40_INTERNAL_638dc0e6_4_k_cu_89e12fc4_255244cuda3std3__45__cpo6cbeginE,@object
	.size		_ZN40_INTERNAL_638dc0e6_4_k_cu_89e12fc4_255244cuda3std3__45__cpo6cbeginE,(_ZN40_INTERNAL_638dc0e6_4_k_cu_89e12fc4_255244cuda3std3__48in_placeE - _ZN40_INTERNAL_638dc0e6_4_k_cu_89e12fc4_255244cuda3std3__45__cpo6cbeginE)
_ZN40_INTERNAL_638dc0e6_4_k_cu_89e12fc4_255244cuda3std3__45__cpo6cbeginE:
	.zero		1
	.type		_ZN40_INTERNAL_638dc0e6_4_k_cu_89e12fc4_255244cuda3std3__48in_placeE,@object
	.size		_ZN40_INTERNAL_638dc0e6_4_k_cu_89e12fc4_255244cuda3std3__48in_placeE,(_ZN40_INTERNAL_638dc0e6_4_k_cu_89e12fc4_255244cuda3std6ranges3__45__cpo9iter_moveE - _ZN40_INTERNAL_638dc0e6_4_k_cu_89e12fc4_255244cuda3std3__48in_placeE)
_ZN40_INTERNAL_638dc0e6_4_k_cu_89e12fc4_255244cuda3std3__48in_placeE:
	.zero		1
	.type		_ZN40_INTERNAL_638dc0e6_4_k_cu_89e12fc4_255244cuda3std6ranges3__45__cpo9iter_moveE,@object
	.size		_ZN40_INTERNAL_638dc0e6_4_k_cu_89e12fc4_255244cuda3std6ranges3__45__cpo9iter_moveE,(_ZN40_INTERNAL_638dc0e6_4_k_cu_89e12fc4_255244cuda3std3__45__cpo5beginE - _ZN40_INTERNAL_638dc0e6_4_k_cu_89e12fc4_255244cuda3std6ranges3__45__cpo9iter_moveE)
_ZN40_INTERNAL_638dc0e6_4_k_cu_89e12fc4_255244cuda3std6ranges3__45__cpo9iter_moveE:
	.zero		1
	.type		_ZN40_INTERNAL_638dc0e6_4_k_cu_89e12fc4_255244cuda3std3__45__cpo5beginE,@object
	.size		_ZN40_INTERNAL_638dc0e6_4_k_cu_89e12fc4_255244cuda3std3__45__cpo5beginE,(_ZN40_INTERNAL_638dc0e6_4_k_cu_89e12fc4_255244cuda3std3__442_GLOBAL__N__638dc0e6_4_k_cu_89e12fc4_255246ignoreE - _ZN40_INTERNAL_638dc0e6_4_k_cu_89e12fc4_255244cuda3std3__45__cpo5beginE)
_ZN40_INTERNAL_638dc0e6_4_k_cu_89e12fc4_255244cuda3std3__45__cpo5beginE:
	.zero		1
	.type		_ZN40_INTERNAL_638dc0e6_4_k_cu_89e12fc4_255244cuda3std3__442_GLOBAL__N__638dc0e6_4_k_cu_89e12fc4_255246ignoreE,@object
	.size		_ZN40_INTERNAL_638dc0e6_4_k_cu_89e12fc4_255244cuda3std3__442_GLOBAL__N__638dc0e6_4_k_cu_89e12fc4_255246ignoreE,(_ZN40_INTERNAL_638dc0e6_4_k_cu_89e12fc4_255244cute7productE - _ZN40_INTERNAL_638dc0e6_4_k_cu_89e12fc4_255244cuda3std3__442_GLOBAL__N__638dc0e6_4_k_cu_89e12fc4_255246ignoreE)
_ZN40_INTERNAL_638dc0e6_4_k_cu_89e12fc4_255244cuda3std3__442_GLOBAL__N__638dc0e6_4_k_cu_89e12fc4_255246ignoreE:
	.zero		1
	.type		_ZN40_INTERNAL_638dc0e6_4_k_cu_89e12fc4_255244cute7productE,@object
	.size		_ZN40_INTERNAL_638dc0e6_4_k_cu_89e12fc4_255244cute7productE,(_ZN40_INTERNAL_638dc0e6_4_k_cu_89e12fc4_255244cuda3std3__45__cpo3endE - _ZN40_INTERNAL_638dc0e6_4_k_cu_89e12fc4_255244cute7productE)
_ZN40_INTERNAL_638dc0e6_4_k_cu_89e12fc4_255244cute7productE:
	.zero		1
	.type		_ZN40_INTERNAL_638dc0e6_4_k_cu_89e12fc4_255244cuda3std3__45__cpo3endE,@object
	.size		_ZN40_INTERNAL_638dc0e6_4_k_cu_89e12fc4_255244cuda3std3__45__cpo3endE,(_ZN40_INTERNAL_638dc0e6_4_k_cu_89e12fc4_255244cuda3std3__419piecewise_constructE - _ZN40_INTERNAL_638dc0e6_4_k_cu_89e12fc4_255244cuda3std3__45__cpo3endE)
_ZN40_INTERNAL_638dc0e6_4_k_cu_89e12fc4_255244cuda3std3__45__cpo3endE:
	.zero		1
	.type		_ZN40_INTERNAL_638dc0e6_4_k_cu_89e12fc4_255244cuda3std3__419piecewise_constructE,@object
	.size		_ZN40_INTERNAL_638dc0e6_4_k_cu_89e12fc4_255244cuda3std3__419piecewise_constructE,(_ZN40_INTERNAL_638dc0e6_4_k_cu_89e12fc4_255244cuda3std3__45__cpo4cendE - _ZN40_INTERNAL_638dc0e6_4_k_cu_89e12fc4_255244cuda3std3__419piecewise_constructE)
_ZN40_INTERNAL_638dc0e6_4_k_cu_89e12fc4_255244cuda3std3__419piecewise_constructE:
	.zero		1
	.type		_ZN40_INTERNAL_638dc0e6_4_k_cu_89e12fc4_255244cuda3std3__45__cpo4cendE,@object
	.size		_ZN40_INTERNAL_638dc0e6_4_k_cu_89e12fc4_255244cuda3std3__45__cpo4cendE,(_ZN40_INTERNAL_638dc0e6_4_k_cu_89e12fc4_255244cuda3std6ranges3__45__cpo4swapE - _ZN40_INTERNAL_638dc0e6_4_k_cu_89e12fc4_255244cuda3std3__45__cpo4cendE)
_ZN40_INTERNAL_638dc0e6_4_k_cu_89e12fc4_255244cuda3std3__45__cpo4cendE:
	.zero		1
	.type		_ZN40_INTERNAL_638dc0e6_4_k_cu_89e12fc4_255244cuda3std6ranges3__45__cpo4swapE,@object
	.size		_ZN40_INTERNAL_638dc0e6_4_k_cu_89e12fc4_255244cuda3std6ranges3__45__cpo4swapE,(.L_10 - _ZN40_INTERNAL_638dc0e6_4_k_cu_89e12fc4_255244cuda3std6ranges3__45__cpo4swapE)
_ZN40_INTERNAL_638dc0e6_4_k_cu_89e12fc4_255244cuda3std6ranges3__45__cpo4swapE:
	.zero		1
.L_10:


//--------------------- .nv.constant0._ZN7cutlass13device_kernelINS_4gemm6kernel13GemmUniversalIN4cute5tupleIJiiiiEEENS1_10collective13CollectiveMmaINS1_35MainloopSm100TmaUmmaWarpSpecializedILi6ELi2ELi4ENS5_IJNS4_1CILi4EEENSA_ILi2EEENSA_ILi1EEEEEEEENS5_IJNSA_ILi64EEESG_SG_EEEfNS5_IJlSD_lEEEfSI_NS4_8TiledMMAINS4_8MMA_AtomIJNS4_17SM100_MMA_TF32_SSINS_10tfloat32_tESM_fLi64ELi64ELNS4_4UMMA5MajorE0ELSO_0ELNSN_7ScaleInE0ELSP_0EEEEEENS4_6LayoutINS5_IJSD_SD_SD_EEENS5_IJNSA_ILi0EEESU_SU_EEEEENS5_IJNS4_10UnderscoreESX_SX_EEEEENS4_23SM90_TMA_LOAD_MULTICASTENS4_14ComposedLayoutINS4_7SwizzleILi3ELi4ELi3EEENS4_18smem_ptr_flag_bitsILi32EEENSS_INS5_IJNSA_ILi8EEENSA_ILi32EEEEEENS5_IJS17_SD_EEEEEEEvNS4_8identityES10_S1B_vS1C_EENS_8epilogue10collective18CollectiveEpilogueINS1E_23Sm100TmaWarpSpecializedILi3ELi2ELi16ELb1ELb0EEEJSH_NS5_IJNSS_ISG_SD_EENSS_IS17_SD_EEEEEfSI_fSI_NS1E_6fusion15FusionCallbacksIS1I_NS1M_17LinearCombinationIffffLNS_15FloatRoundStyleE2EEESH_S1L_JEEENS4_5SM1004TMEM4LOAD26SM100_TMEM_LOAD_16dp128b8xENS4_13SM90_TMA_LOADES1B_NS4_17SM75_U32x4_LDSM_NENS4_14SM90_TMA_STOREES1B_NS4_17SM90_U32x4_STSM_NENS4_39AutoVectorizingCopyWithAssumedAlignmentILi128EEEEEEvvEEEEvNT_6ParamsE --------------------------
	.section	.nv.constant0._ZN7cutlass13device_kernelINS_4gemm6kernel13GemmUniversalIN4cute5tupleIJiiiiEEENS1_10collective13CollectiveMmaINS1_35MainloopSm100TmaUmmaWarpSpecializedILi6ELi2ELi4ENS5_IJNS4_1CILi4EEENSA_ILi2EEENSA_ILi1EEEEEEEENS5_IJNSA_ILi64EEESG_SG_EEEfNS5_IJlSD_lEEEfSI_NS4_8TiledMMAINS4_8MMA_AtomIJNS4_17SM100_MMA_TF32_SSINS_10tfloat32_tESM_fLi64ELi64ELNS4_4UMMA5MajorE0ELSO_0ELNSN_7ScaleInE0ELSP_0EEEEEENS4_6LayoutINS5_IJSD_SD_SD_EEENS5_IJNSA_ILi0EEESU_SU_EEEEENS5_IJNS4_10UnderscoreESX_SX_EEEEENS4_23SM90_TMA_LOAD_MULTICASTENS4_14ComposedLayoutINS4_7SwizzleILi3ELi4ELi3EEENS4_18smem_ptr_flag_bitsILi32EEENSS_INS5_IJNSA_ILi8EEENSA_ILi32EEEEEENS5_IJS17_SD_EEEEEEEvNS4_8identityES10_S1B_vS1C_EENS_8epilogue10collective18CollectiveEpilogueINS1E_23Sm100TmaWarpSpecializedILi3ELi2ELi16ELb1ELb0EEEJSH_NS5_IJNSS_ISG_SD_EENSS_IS17_SD_EEEEEfSI_fSI_NS1E_6fusion15FusionCallbacksIS1I_NS1M_17LinearCombinationIffffLNS_15FloatRoundStyleE2EEESH_S1L_JEEENS4_5SM1004TMEM4LOAD26SM100_TMEM_LOAD_16dp128b8xENS4_13SM90_TMA_LOADES1B_NS4_17SM75_U32x4_LDSM_NENS4_14SM90_TMA_STOREES1B_NS4_17SM90_U32x4_STSM_NENS4_39AutoVectorizingCopyWithAssumedAlignmentILi128EEEEEEvvEEEEvNT_6ParamsE,"a",@progbits
	.sectionflags	@""
	.align	4
.nv.constant0._ZN7cutlass13device_kernelINS_4gemm6kernel13GemmUniversalIN4cute5tupleIJiiiiEEENS1_10collective13CollectiveMmaINS1_35MainloopSm100TmaUmmaWarpSpecializedILi6ELi2ELi4ENS5_IJNS4_1CILi4EEENSA_ILi2EEENSA_ILi1EEEEEEEENS5_IJNSA_ILi64EEESG_SG_EEEfNS5_IJlSD_lEEEfSI_NS4_8TiledMMAINS4_8MMA_AtomIJNS4_17SM100_MMA_TF32_SSINS_10tfloat32_tESM_fLi64ELi64ELNS4_4UMMA5MajorE0ELSO_0ELNSN_7ScaleInE0ELSP_0EEEEEENS4_6LayoutINS5_IJSD_SD_SD_EEENS5_IJNSA_ILi0EEESU_SU_EEEEENS5_IJNS4_10UnderscoreESX_SX_EEEEENS4_23SM90_TMA_LOAD_MULTICASTENS4_14ComposedLayoutINS4_7SwizzleILi3ELi4ELi3EEENS4_18smem_ptr_flag_bitsILi32EEENSS_INS5_IJNSA_ILi8EEENSA_ILi32EEEEEENS5_IJS17_SD_EEEEEEEvNS4_8identityES10_S1B_vS1C_EENS_8epilogue10collective18CollectiveEpilogueINS1E_23Sm100TmaWarpSpecializedILi3ELi2ELi16ELb1ELb0EEEJSH_NS5_IJNSS_ISG_SD_EENSS_IS17_SD_EEEEEfSI_fSI_NS1E_6fusion15FusionCallbacksIS1I_NS1M_17LinearCombinationIffffLNS_15FloatRoundStyleE2EEESH_S1L_JEEENS4_5SM1004TMEM4LOAD26SM100_TMEM_LOAD_16dp128b8xENS4_13SM90_TMA_LOADES1B_NS4_17SM75_U32x4_LDSM_NENS4_14SM90_TMA_STOREES1B_NS4_17SM90_U32x4_STSM_NENS4_39AutoVectorizingCopyWithAssumedAlignmentILi128EEEEEEvvEEEEvNT_6ParamsE:
	.zero		2944


//--------------------- SYMBOLS --------------------------

	.type		.nv.reservedSmem.offset0,@object
	.size		.nv.reservedSmem.offset0,0x4
	.type		.nv.reservedSmem.cap,@object
	.size		.nv.reservedSmem.cap,0x4
	.type		__assertfail,@function
